//
// Generated by NVIDIA NVVM Compiler
//
// Compiler Build ID: CL-36424714
// Cuda compilation tools, release 13.0, V13.0.88
// Based on NVVM 20.0.0
//

.version 9.0
.target sm_100
.address_size 64

	// .globl	_Z9eaglesongPhjjPjS_
.const .align 4 .b8 gpu_injection_constants[2752] = {174, 64, 158, 110, 2, 124, 146, 113, 177, 211, 19, 154, 173, 50, 236, 218, 207, 81, 137, 61, 154, 254, 201, 225, 76, 181, 6, 184, 23, 244, 187, 172, 59, 43, 98, 211, 42, 118, 130, 160, 192, 241, 220, 158, 119, 218, 186, 169, 108, 228, 145, 127, 79, 110, 15, 203, 65, 146, 93, 38, 176, 234, 189, 183, 230, 201, 96, 98, 42, 221, 80, 255, 113, 170, 54, 144, 121, 24, 22, 206, 223, 124, 48, 209, 223, 86, 228, 137, 226, 51, 49, 248, 61, 92, 245, 101, 1, 27, 135, 148, 205, 4, 210, 181, 100, 50, 58, 88, 87, 89, 22, 94, 100, 169, 189, 76, 71, 202, 95, 103, 62, 3, 163, 244, 34, 115, 65, 42, 47, 67, 97, 59, 242, 50, 85, 127, 59, 151, 9, 182, 57, 82, 121, 26, 201, 119, 180, 49, 40, 157, 148, 210, 18, 151, 150, 120, 110, 123, 184, 14, 45, 210, 17, 126, 189, 136, 238, 204, 184, 126, 208, 238, 129, 58, 86, 229, 207, 107, 203, 231, 62, 149, 222, 37, 58, 101, 5, 77, 87, 21, 131, 11, 119, 205, 185, 148, 121, 21, 240, 19, 74, 74, 75, 121, 220, 199, 231, 103, 212, 216, 86, 196, 155, 156, 104, 89, 215, 86, 132, 102, 225, 162, 210, 34, 40, 168, 179, 56, 60, 172, 21, 3, 30, 104, 141, 67, 197, 9, 113, 171, 168, 25, 238, 151, 46, 43, 6, 222, 123, 196, 118, 44, 111, 69, 132, 0, 211, 15, 143, 144, 31, 85, 70, 166, 37, 103, 130, 62, 142, 120, 33, 213, 176, 194, 1, 159, 220, 12, 24, 147, 248, 29, 234, 146, 174, 154, 26, 67, 86, 163, 46, 124, 3, 173, 51, 218, 147, 104, 146, 70, 215, 231, 189, 102, 117, 204, 1, 181, 65, 138, 110, 31, 244, 80, 82, 104, 24, 243, 177, 59, 4, 140, 35, 175, 236, 210, 78, 151, 73, 158, 21, 91, 191, 248, 38, 213, 38, 86, 8, 18, 169, 50, 36, 62, 72, 12, 210, 107, 218, 89, 29, 31, 104, 16, 171, 24, 248, 60, 248, 128, 192, 17, 140, 44, 53, 128, 84, 125, 195, 117, 246, 15, 191, 96, 209, 254, 36, 187, 187, 116, 107, 0, 142, 217, 235, 71, 170, 222, 158, 23, 242, 5, 113, 11, 123, 67, 143, 95, 201, 167, 59, 157, 169, 0, 68, 196, 195, 63, 142, 111, 104, 114, 169, 1, 253, 0, 135, 7, 220, 222, 38, 118, 175, 198, 118, 254, 18, 112, 206, 247, 165, 242, 218, 46, 123, 154, 242, 252, 87, 94, 173, 212, 160, 77, 85, 177, 99, 92, 117, 115, 17, 52, 17, 76, 19, 212, 53, 116, 167, 46, 222, 182, 120, 82, 76, 44, 82, 171, 2, 199, 143, 188, 228, 9, 74, 201, 158, 58, 185, 235, 94, 182, 236, 145, 198, 236, 82, 76, 82, 187, 3, 135, 170, 96, 45, 203, 138, 83, 160, 48, 11, 241, 20, 21, 41, 99, 127, 21, 61, 220, 41, 52, 178, 62, 183, 93, 105, 169, 161, 167, 36, 189, 134, 114, 30, 136, 246, 13, 95, 186, 133, 55, 58, 98, 4, 205, 112, 129, 117, 2, 86, 245, 39, 216, 145, 81, 217, 153, 177, 126, 69, 132, 34, 251, 167, 88, 95, 124, 150, 210, 246, 51, 12, 79, 154, 9, 2, 74, 33, 72, 144, 224, 54, 64, 18, 148, 27, 3, 106, 73, 196, 105, 11, 120, 39, 73, 26, 207, 184, 25, 161, 135, 248, 244, 250, 205, 15, 205, 249, 76, 132, 106, 201, 39, 126, 17, 17, 109, 71, 248, 140, 127, 229, 237, 206, 116, 230, 5, 137, 200, 65, 88, 33, 96, 90, 135, 114, 113, 58, 153, 110, 115, 60, 165, 10, 1, 43, 60, 213, 67, 147, 26, 217, 240, 86, 59, 152, 13, 60, 102, 22, 248, 99, 51, 209, 229, 124, 115, 97, 10, 80, 17, 213, 9, 47, 172, 165, 131, 5, 73, 136, 62, 181, 174, 1, 123, 167, 110, 10, 96, 123, 143, 103, 183, 119, 137, 179, 114, 242, 24, 128, 6, 91, 228, 106, 206, 168, 138, 24, 41, 233, 177, 160, 229, 134, 43, 76, 192, 117, 77, 209, 139, 243, 129, 135, 100, 10, 30, 174, 219, 174, 216, 205, 221, 163, 129, 77, 171, 186, 170, 107, 68, 157, 193, 192, 28, 144, 79, 190, 23, 93, 230, 192, 130, 149, 156, 111, 103, 178, 141, 112, 92, 103, 200, 212, 111, 240, 110, 16, 165, 157, 228, 221, 25, 149, 47, 24, 120, 129, 205, 137, 208, 254, 152, 46, 163, 130, 108, 48, 190, 140, 61, 216, 108, 222, 27, 127, 3, 45, 114, 21, 11, 34, 30, 220, 237, 89, 101, 199, 147, 27, 87, 47, 138, 180, 129, 204, 146, 119, 116, 27, 2, 4, 57, 82, 103, 204, 188, 93, 201, 157, 238, 23, 172, 188, 70, 78, 148, 126, 134, 129, 7, 157, 221, 84, 200, 12, 195, 226, 38, 22, 4, 140, 133, 8, 119, 57, 109, 88, 156, 226, 235, 134, 237, 12, 200, 171, 180, 150, 212, 245, 230, 69, 190, 6, 71, 210, 16, 122, 24, 248, 172, 203, 35, 245, 150, 67, 225, 39, 34, 100, 101, 195, 120, 194, 173, 67, 70, 122, 217, 41, 71, 13, 62, 249, 207, 189, 75, 72, 37, 142, 121, 198, 145, 244, 115, 247, 149, 117, 70, 32, 68, 186, 87, 218, 46, 239, 19, 211, 6, 102, 68, 170, 238, 48, 117, 250, 45, 155, 12, 175, 168, 94, 83, 241, 57, 189, 183, 194, 12, 14, 108, 167, 56, 29, 7, 65, 79, 117, 36, 175, 205, 248, 239, 166, 73, 72, 23, 98, 1, 171, 172, 235, 54, 41, 154, 109, 189, 101, 205, 209, 68, 253, 93, 129, 64, 26, 90, 250, 85, 233, 233, 204, 135, 69, 155, 85, 174, 38, 76, 107, 215, 173, 96, 125, 99, 249, 245, 41, 222, 187, 28, 73, 151, 64, 0, 53, 251, 151, 249, 231, 255, 205, 157, 28, 32, 233, 32, 19, 230, 163, 135, 9, 169, 131, 250, 74, 226, 252, 230, 193, 97, 98, 255, 135, 204, 250, 216, 201, 241, 70, 69, 208, 79, 110, 199, 236, 144, 185, 86, 228, 70, 184, 206, 93, 48, 140, 230, 39, 246, 21, 104, 40, 45, 253, 187, 5, 199, 243, 109, 27, 16, 98, 174, 45, 137, 68, 251, 183, 213, 148, 92, 29, 234, 203, 227, 50, 83, 138, 248, 86, 248, 233, 176, 65, 179, 157, 141, 64, 40, 23, 188, 33, 84, 188, 249, 154, 235, 197, 113, 35, 96, 145, 90, 152, 103, 127, 144, 116, 215, 125, 105, 77, 124, 184, 176, 112, 147, 187, 206, 245, 111, 68, 87, 70, 125, 192, 234, 76, 103, 252, 2, 145, 234, 132, 71, 233, 13, 105, 222, 147, 199, 177, 155, 89, 254, 47, 149, 173, 198, 195, 169, 108, 109, 145, 63, 140, 146, 5, 47, 2, 249, 220, 100, 161, 36, 211, 140, 233, 229, 219, 239, 73, 118, 219, 188, 243, 109, 241, 159, 30, 93, 16, 208, 245, 23, 161, 110, 104, 226, 254, 119, 172, 110, 133, 197, 181, 123, 187, 12, 217, 136, 99, 145, 104, 24, 165, 239, 201, 103, 155, 109, 183, 192, 171, 251, 14, 150, 7, 40, 135, 189, 116, 196, 244, 112, 32, 157, 194, 86, 21, 29, 84, 209, 51, 112, 19, 136, 62, 43, 240, 227, 141, 178, 217, 182, 186, 119, 160, 83, 158, 210, 220, 238, 29, 108, 10, 165, 30, 128, 194, 18, 91, 51, 186, 82, 20, 70, 152, 53, 168, 154, 89, 226, 29, 237, 148, 175, 103, 71, 13, 217, 7, 125, 44, 32, 244, 196, 190, 119, 128, 188, 113, 250, 118, 139, 92, 252, 252, 187, 15, 141, 198, 109, 54, 218, 199, 160, 50, 139, 252, 247, 54, 27, 188, 220, 66, 102, 36, 231, 231, 111, 130, 167, 95, 139, 4, 116, 34, 196, 167, 29, 125, 58, 88, 214, 126, 81, 109, 223, 24, 138, 35, 155, 92, 62, 239, 81, 189, 31, 29, 96, 112, 20, 156, 56, 0, 52, 93, 6, 107, 103, 128, 173, 100, 136, 156, 26, 111, 234, 225, 132, 180, 45, 240, 133, 135, 96, 175, 132, 211, 141, 153, 102, 210, 105, 22, 78, 156, 64, 106, 152, 249, 119, 102, 18, 73, 127, 207, 166, 62, 136, 114, 96, 160, 234, 181, 93, 46, 250, 180, 148, 37, 53, 137, 187, 86, 145, 251, 187, 251, 162, 199, 137, 57, 172, 177, 34, 36, 110, 96, 53, 31, 88, 181, 169, 9, 16, 205, 217, 90, 126, 110, 10, 252, 169, 142, 153, 229, 67, 249, 120, 135, 127, 225, 248, 56, 240, 232, 194, 21, 84, 49, 183, 153, 100, 174, 137, 35, 184, 25, 216, 212, 5, 14, 68, 6, 15, 160, 90, 115, 241, 238, 48, 100, 152, 44, 149, 236, 71, 197, 156, 20, 191, 182, 44, 203, 179, 194, 232, 65, 63, 27, 197, 26, 39, 237, 93, 172, 72, 105, 4, 106, 247, 77, 186, 123, 113, 214, 144, 92, 79, 86, 247, 116, 59, 10, 17, 36, 24, 227, 67, 253, 164, 124, 80, 176, 30, 8, 92, 55, 169, 167, 89, 124, 21, 81, 143, 173, 12, 160, 49, 96, 214, 63, 52, 181, 171, 67, 250, 51, 229, 187, 226, 150, 25, 113, 58, 149, 215, 148, 155, 82, 210, 7, 250, 240, 88, 119, 24, 155, 76, 13, 153, 126, 5, 196, 25, 254, 139, 201, 192, 226, 168, 218, 170, 252, 153, 202, 170, 210, 105, 66, 70, 28, 220, 7, 35, 210, 244, 140, 126, 226, 127, 7, 170, 102, 19, 55, 230, 148, 21, 191, 102, 16, 206, 82, 37, 146, 219, 42, 181, 48, 153, 62, 154, 170, 174, 180, 126, 255, 49, 90, 148, 31, 94, 156, 196, 10, 21, 45, 172, 205, 12, 23, 162, 168, 216, 229, 166, 46, 184, 89, 70, 167, 214, 230, 227, 183, 103, 74, 239, 110, 131, 116, 0, 249, 182, 75, 234, 163, 127, 35, 129, 3, 203, 85, 159, 6, 191, 196, 63, 168, 31, 35, 219, 235, 214, 55, 161, 240, 22, 13, 17, 167, 25, 95, 181, 243, 95, 104, 56, 99, 251, 69, 248, 102, 180, 152, 193, 224, 188, 150, 66, 64, 136, 139, 216, 189, 221, 70, 37, 197, 127, 248, 83, 165, 99, 90, 64, 40, 167, 206, 43, 138, 55, 112, 229, 98, 104, 125, 126, 183, 239, 94, 98, 17, 198, 21, 92, 81, 50, 101, 183, 132, 105, 118, 89, 64, 232, 253, 134, 163, 155, 217, 212, 238, 212, 9, 3, 254, 248, 1, 70, 229, 12, 194, 121, 248, 186, 87, 64, 82, 216, 122, 29, 140, 29, 169, 163, 192, 114, 222, 251, 31, 90, 69, 58, 243, 130, 70, 244, 67, 81, 130, 225, 199, 41, 47, 195, 54, 229, 91, 36, 111, 90, 219, 42, 39, 68, 156, 29, 112, 203, 236, 55, 97, 247, 69, 241, 65, 8, 204, 46, 4, 231, 215, 125, 39, 241, 44, 249, 92, 116, 254, 101, 254, 168, 207, 215, 226, 211, 239, 19, 197, 84, 45, 188, 121, 96, 176, 54, 99, 182, 59, 56, 30, 16, 83, 87, 215, 188, 138, 35, 190, 37, 190, 240, 166, 86, 23, 204, 255, 238, 61, 31, 163, 94, 245, 114, 231, 10, 222, 227, 109, 247, 173, 205, 190, 27, 67, 125, 16, 201, 206, 141, 227, 247, 205, 88, 131, 97, 4, 63, 131, 92, 6, 89, 151, 246, 229, 119, 65, 222, 220, 20, 211, 103, 62, 15, 118, 180, 136, 88, 206, 86, 168, 69, 131, 14, 191, 177, 246, 191, 18, 177, 223, 120, 30, 156, 112, 241, 139, 237, 184, 123, 185, 2, 36, 144, 224, 74, 166, 218, 137, 29, 183, 70, 95, 3, 238, 126, 9, 101, 55, 190, 58, 143, 100, 153, 31, 234, 99, 8, 135, 136, 173, 73, 197, 236, 189, 121, 104, 181, 16, 60, 174, 75, 46, 95, 171, 32, 239, 4, 123, 206, 248, 114, 190, 30, 30, 82, 53, 85, 82, 20, 91, 249, 138, 46, 253, 204, 148, 144, 19, 103, 243, 188, 239, 83, 57, 199, 116, 20, 185, 212, 45, 236, 84, 101, 150, 92, 136, 227, 183, 115, 220, 3, 169, 136, 22, 147, 130, 241, 190, 203, 201, 207, 119, 43, 189, 50, 42, 99, 204, 93, 17, 210, 61, 83, 229, 26, 19, 78, 104, 50, 4, 160, 197, 76, 222, 27, 50, 19, 141, 211, 203, 98, 59, 58, 56, 120, 241, 134, 6, 208, 231, 30, 96, 159, 222, 35, 175, 126, 146, 196, 16, 49, 9, 18, 53, 156, 82, 157, 184, 126, 172, 110, 86, 109, 38, 210, 239, 194, 197, 250, 233, 50, 116, 114, 34, 82, 37, 71, 248, 9, 5, 182, 208, 184, 2, 31, 41, 114, 75, 195, 181, 113, 184, 203, 191, 61, 99, 34, 160, 4, 127, 89, 186, 85, 125, 3, 228, 212, 190, 225, 19, 200, 250, 238, 221, 255, 243, 88, 192, 195, 46, 15, 1, 135, 95, 245, 252, 29, 235, 238, 148, 198, 116, 26, 192, 169, 107, 252, 194, 152, 40, 20, 126, 229, 113, 90, 38, 221, 109, 149, 107, 131, 26, 171, 70, 126, 65, 213, 53, 88, 5, 37, 179, 80, 60, 145, 64, 230, 121, 96, 72, 187, 99, 98, 73, 254, 105, 91, 60, 17, 32, 102, 205, 147, 59, 130, 254, 94, 64, 123, 101, 45, 108, 252, 109, 180, 105, 12, 113, 87, 235, 173, 159, 254, 138, 114, 248, 181, 112, 65, 34, 227, 81, 183, 40, 202, 86, 174, 171, 253, 60, 44, 177, 90, 87, 196, 151, 166, 183, 162, 143, 210, 242, 121, 101, 5, 16, 216, 217, 159, 120, 116, 85, 227, 171, 137, 141, 216, 34, 148, 42, 167, 208, 171, 71, 109, 217, 203, 91, 64, 175, 235, 131, 111, 118, 236, 202, 19, 226, 158, 235, 252, 247, 45, 146, 46, 223, 86, 152, 206, 34, 147, 94, 192, 84, 200, 114, 39, 50, 42, 127, 182, 141, 242, 26, 109, 119, 207, 120, 58, 228, 17, 244, 223, 169, 76, 199, 97, 46, 132, 139, 237, 69, 8, 136, 114, 133, 112, 133, 110, 50, 73, 64, 198, 188, 246, 55, 238, 72, 111, 17, 39, 90, 196, 158, 94, 31, 165, 162, 142, 183, 61, 87, 165, 54, 208, 70, 167, 104, 71, 107, 72, 59, 143, 67, 91, 92, 74, 197, 24, 142, 240, 252, 100, 193, 205, 147, 233, 211, 234, 193, 53, 231, 125, 224, 157, 28, 132, 27, 50, 94, 60, 66, 135, 246, 160, 26, 7, 91, 183, 46, 150, 210, 189, 6, 187, 99, 83, 219, 220, 242, 82, 151, 56, 136, 204, 217, 131, 198, 173, 20, 208, 187, 33, 17, 199, 56, 249, 114, 35, 80, 38, 255, 202, 81, 137, 190, 98, 255, 202, 220, 86, 192, 132, 64, 172, 149, 46, 113, 9, 143, 40, 60, 29, 68, 87, 8, 27, 239, 207, 211, 225, 46, 129, 154, 92, 89, 253, 17, 102, 68, 96, 228, 133, 133, 216, 129, 25, 63, 144, 76, 90, 75, 13, 243, 67, 27, 96, 29, 125, 145, 51, 60, 221, 94, 198, 14, 3, 205, 120, 40, 193, 254, 149, 231, 114, 189, 106, 199, 208, 219, 133, 192, 30, 250, 97, 187, 124, 30, 221, 232, 147, 6, 235, 130, 133, 68, 49, 86, 115, 126, 78, 157, 4, 254, 174, 213, 95, 0, 42, 132, 123, 101, 214, 206, 117, 88, 212, 50, 187, 167, 187, 131, 78, 31, 21, 21, 143, 37, 161, 149, 119, 85, 36, 132, 240, 157, 249, 154, 73, 250, 199, 92, 86, 141, 39, 177, 163, 116, 206, 39, 63, 142, 5, 202, 150, 67, 116, 73, 138, 174, 140, 251, 166, 33, 170, 21, 193, 35, 73, 80, 23, 2, 36, 147, 228, 194, 134, 168, 174, 245, 154, 183, 142, 107, 234, 213, 235, 59, 13, 152, 199, 21, 147, 54, 113, 102, 106, 110, 121, 8, 199, 126, 58, 200, 117, 81, 176, 231, 116, 43, 224, 211, 122, 55, 235, 84, 31, 140, 108, 116, 195, 128, 185, 129, 226, 174, 89, 153, 183, 156, 68, 5, 86, 31, 224, 94, 8, 14, 237, 180, 163, 161, 201, 177, 129, 196, 170, 156, 195, 53, 201, 127, 206, 216, 183};
// _ZZ9eaglesongPhjjPjS_E16chain_block_Byte has been demoted
// _ZZ9eaglesongPhjjPjS_E11target_Byte has been demoted

.visible .entry _Z9eaglesongPhjjPjS_(
	.param .u64 .ptr .align 1 _Z9eaglesongPhjjPjS__param_0,
	.param .u32 _Z9eaglesongPhjjPjS__param_1,
	.param .u32 _Z9eaglesongPhjjPjS__param_2,
	.param .u64 .ptr .align 1 _Z9eaglesongPhjjPjS__param_3,
	.param .u64 .ptr .align 1 _Z9eaglesongPhjjPjS__param_4
)
{
	.reg .pred 	%p<108>;
	.reg .b16 	%rs<3>;
	.reg .b32 	%r<555>;
	.reg .b64 	%rd<15>;
	// demoted variable
	.shared .align 1 .b8 _ZZ9eaglesongPhjjPjS_E16chain_block_Byte[60];
	// demoted variable
	.shared .align 1 .b8 _ZZ9eaglesongPhjjPjS_E11target_Byte[32];
	ld.param.u64 	%rd1, [_Z9eaglesongPhjjPjS__param_0];
	ld.param.u32 	%r209, [_Z9eaglesongPhjjPjS__param_1];
	ld.param.u32 	%r210, [_Z9eaglesongPhjjPjS__param_2];
	ld.param.u64 	%rd3, [_Z9eaglesongPhjjPjS__param_4];
	mov.u32 	%r211, %ntid.x;
	mov.u32 	%r212, %ctaid.x;
	mov.u32 	%r213, %tid.x;
	mad.lo.s32 	%r1, %r211, %r212, %r213;
	and.b32  	%r2, %r1, 511;
	setp.ge.u32 	%p1, %r2, %r209;
	@%p1 bra 	$L__BB0_2;
	cvta.to.global.u64 	%rd4, %rd1;
	cvt.u64.u32 	%rd5, %r2;
	add.s64 	%rd6, %rd4, %rd5;
	ld.global.u8 	%rs1, [%rd6];
	mov.u32 	%r214, _ZZ9eaglesongPhjjPjS_E16chain_block_Byte;
	add.s32 	%r215, %r214, %r2;
	st.shared.u8 	[%r215], %rs1;
$L__BB0_2:
	setp.gt.u32 	%p2, %r2, 31;
	@%p2 bra 	$L__BB0_4;
	cvt.u64.u32 	%rd7, %r2;
	cvta.to.global.u64 	%rd8, %rd3;
	add.s64 	%rd9, %rd8, %rd7;
	ld.global.u8 	%rs2, [%rd9];
	mov.u32 	%r216, _ZZ9eaglesongPhjjPjS_E11target_Byte;
	add.s32 	%r217, %r216, %r2;
	st.shared.u8 	[%r217], %rs2;
$L__BB0_4:
	bar.sync 	0;
	add.s32 	%r3, %r210, %r1;
	shl.b32 	%r219, %r209, 3;
	add.s32 	%r220, %r219, 263;
	setp.lt.u32 	%p3, %r220, 256;
	mov.b32 	%r515, 0;
	mov.u32 	%r516, %r515;
	mov.u32 	%r517, %r515;
	mov.u32 	%r518, %r515;
	mov.u32 	%r519, %r515;
	mov.u32 	%r520, %r515;
	mov.u32 	%r521, %r515;
	mov.u32 	%r522, %r515;
	@%p3 bra 	$L__BB0_69;
	and.b32  	%r222, %r3, 255;
	ld.shared.u8 	%r223, [_ZZ9eaglesongPhjjPjS_E16chain_block_Byte];
	xor.b32  	%r4, %r222, %r223;
	shr.u32 	%r224, %r3, 8;
	and.b32  	%r225, %r224, 255;
	ld.shared.u8 	%r226, [_ZZ9eaglesongPhjjPjS_E16chain_block_Byte+1];
	xor.b32  	%r5, %r225, %r226;
	shr.u32 	%r227, %r3, 16;
	and.b32  	%r228, %r227, 255;
	ld.shared.u8 	%r229, [_ZZ9eaglesongPhjjPjS_E16chain_block_Byte+2];
	xor.b32  	%r6, %r228, %r229;
	shr.u32 	%r230, %r3, 24;
	ld.shared.u8 	%r231, [_ZZ9eaglesongPhjjPjS_E16chain_block_Byte+3];
	xor.b32  	%r7, %r230, %r231;
	mov.b32 	%r529, 0;
	mov.u64 	%rd11, gpu_injection_constants;
	mov.u32 	%r528, %r529;
	mov.u32 	%r527, %r529;
	mov.u32 	%r526, %r529;
	mov.u32 	%r525, %r529;
	mov.u32 	%r524, %r529;
	mov.u32 	%r523, %r529;
	mov.u32 	%r480, %r529;
	mov.u32 	%r522, %r529;
	mov.u32 	%r482, %r529;
	mov.u32 	%r521, %r529;
	mov.u32 	%r520, %r529;
	mov.u32 	%r519, %r529;
	mov.u32 	%r518, %r529;
	mov.u32 	%r517, %r529;
	mov.u32 	%r516, %r529;
	mov.u32 	%r515, %r529;
$L__BB0_6:
	shl.b32 	%r234, %r482, 5;
	or.b32  	%r493, %r234, 1;
	not.b32 	%r235, %r234;
	add.s32 	%r492, %r235, %r209;
	mov.b32 	%r491, -8;
	mov.b32 	%r490, -3;
$L__BB0_7:
	add.s32 	%r46, %r491, 8;
	add.s32 	%r47, %r493, -1;
	or.b32  	%r236, %r46, %r482;
	setp.ne.s32 	%p4, %r236, 0;
	@%p4 bra 	$L__BB0_17;
	setp.lt.u32 	%p13, %r47, %r209;
	setp.eq.s32 	%p14, %r492, -1;
	selp.b32 	%r252, 6, 0, %p14;
	selp.b32 	%r48, %r4, %r252, %p13;
	setp.lt.u32 	%p15, %r493, %r209;
	@%p15 bra 	$L__BB0_10;
	setp.eq.s32 	%p16, %r492, 0;
	shl.b32 	%r253, %r48, 8;
	or.b32  	%r254, %r253, 6;
	selp.b32 	%r509, %r254, %r48, %p16;
	bra.uni 	$L__BB0_11;
$L__BB0_10:
	shl.b32 	%r255, %r48, 8;
	or.b32  	%r509, %r255, %r5;
$L__BB0_11:
	add.s32 	%r256, %r493, 1;
	setp.lt.u32 	%p17, %r256, %r209;
	@%p17 bra 	$L__BB0_13;
	setp.eq.s32 	%p18, %r492, 1;
	shl.b32 	%r257, %r509, 8;
	or.b32  	%r258, %r257, 6;
	selp.b32 	%r510, %r258, %r509, %p18;
	bra.uni 	$L__BB0_14;
$L__BB0_13:
	shl.b32 	%r259, %r509, 8;
	or.b32  	%r510, %r259, %r6;
$L__BB0_14:
	add.s32 	%r260, %r493, 2;
	setp.lt.u32 	%p19, %r260, %r209;
	@%p19 bra 	$L__BB0_16;
	setp.eq.s32 	%p20, %r492, 2;
	shl.b32 	%r261, %r510, 8;
	or.b32  	%r262, %r261, 6;
	selp.b32 	%r69, %r262, %r510, %p20;
	bra.uni 	$L__BB0_29;
$L__BB0_16:
	shl.b32 	%r263, %r510, 8;
	or.b32  	%r69, %r263, %r7;
	bra.uni 	$L__BB0_29;
$L__BB0_17:
	setp.ge.u32 	%p5, %r47, %r209;
	mov.u32 	%r237, _ZZ9eaglesongPhjjPjS_E16chain_block_Byte;
	add.s32 	%r57, %r237, %r493;
	@%p5 bra 	$L__BB0_19;
	ld.shared.u8 	%r511, [%r57+-1];
	bra.uni 	$L__BB0_20;
$L__BB0_19:
	setp.eq.s32 	%p6, %r492, -1;
	selp.b32 	%r511, 6, 0, %p6;
$L__BB0_20:
	setp.lt.u32 	%p7, %r493, %r209;
	@%p7 bra 	$L__BB0_22;
	setp.eq.s32 	%p8, %r492, 0;
	shl.b32 	%r238, %r511, 8;
	or.b32  	%r239, %r238, 6;
	selp.b32 	%r512, %r239, %r511, %p8;
	bra.uni 	$L__BB0_23;
$L__BB0_22:
	shl.b32 	%r240, %r511, 8;
	ld.shared.u8 	%r241, [%r57];
	or.b32  	%r512, %r240, %r241;
$L__BB0_23:
	add.s32 	%r242, %r493, 1;
	setp.lt.u32 	%p9, %r242, %r209;
	@%p9 bra 	$L__BB0_25;
	setp.eq.s32 	%p10, %r492, 1;
	shl.b32 	%r243, %r512, 8;
	or.b32  	%r244, %r243, 6;
	selp.b32 	%r513, %r244, %r512, %p10;
	bra.uni 	$L__BB0_26;
$L__BB0_25:
	shl.b32 	%r245, %r512, 8;
	ld.shared.u8 	%r246, [%r57+1];
	or.b32  	%r513, %r245, %r246;
$L__BB0_26:
	add.s32 	%r247, %r493, 2;
	setp.lt.u32 	%p11, %r247, %r209;
	@%p11 bra 	$L__BB0_28;
	setp.eq.s32 	%p12, %r492, 2;
	shl.b32 	%r248, %r513, 8;
	or.b32  	%r249, %r248, 6;
	selp.b32 	%r69, %r249, %r513, %p12;
	bra.uni 	$L__BB0_29;
$L__BB0_28:
	shl.b32 	%r250, %r513, 8;
	ld.shared.u8 	%r251, [%r57+2];
	or.b32  	%r69, %r250, %r251;
$L__BB0_29:
	setp.gt.s32 	%p21, %r46, 6;
	@%p21 bra 	$L__BB0_42;
	setp.gt.s32 	%p33, %r46, 2;
	@%p33 bra 	$L__BB0_35;
	setp.eq.s32 	%p39, %r46, 0;
	@%p39 bra 	$L__BB0_57;
	setp.eq.s32 	%p40, %r46, 1;
	@%p40 bra 	$L__BB0_58;
	setp.eq.s32 	%p41, %r46, 2;
	@%p41 bra 	$L__BB0_34;
	bra.uni 	$L__BB0_65;
$L__BB0_34:
	xor.b32  	%r518, %r69, %r518;
	bra.uni 	$L__BB0_65;
$L__BB0_35:
	setp.gt.s32 	%p34, %r46, 4;
	@%p34 bra 	$L__BB0_39;
	setp.eq.s32 	%p37, %r46, 3;
	@%p37 bra 	$L__BB0_59;
	setp.eq.s32 	%p38, %r46, 4;
	@%p38 bra 	$L__BB0_38;
	bra.uni 	$L__BB0_65;
$L__BB0_38:
	xor.b32  	%r516, %r69, %r516;
	bra.uni 	$L__BB0_65;
$L__BB0_39:
	setp.eq.s32 	%p35, %r46, 5;
	@%p35 bra 	$L__BB0_60;
	setp.eq.s32 	%p36, %r46, 6;
	@%p36 bra 	$L__BB0_41;
	bra.uni 	$L__BB0_65;
$L__BB0_41:
	xor.b32  	%r521, %r69, %r521;
	bra.uni 	$L__BB0_65;
$L__BB0_42:
	setp.gt.s32 	%p22, %r46, 11;
	@%p22 bra 	$L__BB0_50;
	setp.gt.s32 	%p28, %r46, 9;
	@%p28 bra 	$L__BB0_47;
	setp.eq.s32 	%p31, %r46, 7;
	@%p31 bra 	$L__BB0_61;
	setp.eq.s32 	%p32, %r46, 9;
	@%p32 bra 	$L__BB0_46;
	bra.uni 	$L__BB0_65;
$L__BB0_46:
	xor.b32  	%r523, %r69, %r523;
	bra.uni 	$L__BB0_65;
$L__BB0_47:
	setp.eq.s32 	%p29, %r46, 10;
	@%p29 bra 	$L__BB0_62;
	setp.eq.s32 	%p30, %r46, 11;
	@%p30 bra 	$L__BB0_49;
	bra.uni 	$L__BB0_65;
$L__BB0_49:
	xor.b32  	%r525, %r69, %r525;
	bra.uni 	$L__BB0_65;
$L__BB0_50:
	setp.gt.s32 	%p23, %r46, 13;
	@%p23 bra 	$L__BB0_54;
	setp.eq.s32 	%p26, %r46, 12;
	@%p26 bra 	$L__BB0_63;
	setp.eq.s32 	%p27, %r46, 13;
	@%p27 bra 	$L__BB0_53;
	bra.uni 	$L__BB0_65;
$L__BB0_53:
	xor.b32  	%r527, %r69, %r527;
	bra.uni 	$L__BB0_65;
$L__BB0_54:
	setp.eq.s32 	%p24, %r46, 14;
	@%p24 bra 	$L__BB0_64;
	setp.eq.s32 	%p25, %r46, 15;
	@%p25 bra 	$L__BB0_56;
	bra.uni 	$L__BB0_65;
$L__BB0_56:
	xor.b32  	%r529, %r69, %r529;
	bra.uni 	$L__BB0_65;
$L__BB0_57:
	xor.b32  	%r520, %r69, %r520;
	bra.uni 	$L__BB0_65;
$L__BB0_58:
	xor.b32  	%r519, %r69, %r519;
	bra.uni 	$L__BB0_65;
$L__BB0_59:
	xor.b32  	%r517, %r69, %r517;
	bra.uni 	$L__BB0_65;
$L__BB0_60:
	xor.b32  	%r515, %r69, %r515;
	bra.uni 	$L__BB0_65;
$L__BB0_61:
	xor.b32  	%r522, %r69, %r522;
	bra.uni 	$L__BB0_65;
$L__BB0_62:
	xor.b32  	%r524, %r69, %r524;
	bra.uni 	$L__BB0_65;
$L__BB0_63:
	xor.b32  	%r526, %r69, %r526;
	bra.uni 	$L__BB0_65;
$L__BB0_64:
	xor.b32  	%r528, %r69, %r528;
$L__BB0_65:
	add.s32 	%r493, %r493, 4;
	add.s32 	%r492, %r492, -4;
	add.s32 	%r491, %r491, 1;
	add.s32 	%r490, %r490, -4;
	setp.ne.s32 	%p42, %r490, -35;
	@%p42 bra 	$L__BB0_7;
	mov.b32 	%r538, 0;
$L__BB0_67:
	xor.b32  	%r265, %r520, %r516;
	xor.b32  	%r266, %r265, %r526;
	xor.b32  	%r267, %r266, %r529;
	xor.b32  	%r268, %r521, %r515;
	xor.b32  	%r269, %r268, %r522;
	xor.b32  	%r270, %r269, %r267;
	xor.b32  	%r271, %r480, %r519;
	xor.b32  	%r272, %r271, %r527;
	xor.b32  	%r273, %r272, %r267;
	xor.b32  	%r274, %r521, %r518;
	xor.b32  	%r275, %r274, %r528;
	xor.b32  	%r276, %r275, %r273;
	xor.b32  	%r277, %r480, %r522;
	xor.b32  	%r278, %r277, %r523;
	xor.b32  	%r279, %r278, %r276;
	xor.b32  	%r280, %r524, %r517;
	xor.b32  	%r281, %r280, %r529;
	xor.b32  	%r282, %r281, %r276;
	xor.b32  	%r283, %r480, %r516;
	xor.b32  	%r284, %r283, %r270;
	xor.b32  	%r285, %r284, %r282;
	xor.b32  	%r286, %r524, %r523;
	xor.b32  	%r287, %r286, %r525;
	xor.b32  	%r288, %r287, %r285;
	xor.b32  	%r289, %r526, %r515;
	xor.b32  	%r290, %r289, %r273;
	xor.b32  	%r291, %r290, %r285;
	xor.b32  	%r292, %r524, %r521;
	xor.b32  	%r293, %r292, %r279;
	xor.b32  	%r294, %r293, %r291;
	xor.b32  	%r295, %r526, %r525;
	xor.b32  	%r296, %r295, %r527;
	xor.b32  	%r297, %r296, %r294;
	xor.b32  	%r298, %r528, %r522;
	xor.b32  	%r299, %r298, %r282;
	xor.b32  	%r300, %r299, %r294;
	xor.b32  	%r301, %r526, %r480;
	xor.b32  	%r302, %r301, %r288;
	xor.b32  	%r303, %r302, %r300;
	xor.b32  	%r304, %r528, %r527;
	xor.b32  	%r305, %r304, %r529;
	xor.b32  	%r306, %r305, %r303;
	xor.b32  	%r307, %r270, %r523;
	xor.b32  	%r308, %r307, %r291;
	xor.b32  	%r309, %r308, %r303;
	xor.b32  	%r310, %r528, %r524;
	xor.b32  	%r311, %r310, %r297;
	xor.b32  	%r312, %r311, %r309;
	xor.b32  	%r313, %r269, %r266;
	xor.b32  	%r314, %r313, %r273;
	xor.b32  	%r315, %r314, %r312;
	xor.b32  	%r316, %r279, %r525;
	xor.b32  	%r317, %r316, %r300;
	xor.b32  	%r318, %r317, %r312;
	xor.b32  	%r319, %r270, %r526;
	xor.b32  	%r320, %r319, %r306;
	xor.b32  	%r321, %r320, %r318;
	xor.b32  	%r322, %r278, %r275;
	xor.b32  	%r323, %r322, %r282;
	xor.b32  	%r324, %r323, %r321;
	xor.b32  	%r325, %r288, %r527;
	xor.b32  	%r326, %r325, %r309;
	xor.b32  	%r327, %r326, %r321;
	xor.b32  	%r328, %r282, %r528;
	xor.b32  	%r329, %r328, %r291;
	xor.b32  	%r330, %r329, %r327;
	xor.b32  	%r331, %r288, %r279;
	xor.b32  	%r332, %r331, %r315;
	xor.b32  	%r333, %r332, %r330;
	xor.b32  	%r334, %r314, %r297;
	xor.b32  	%r335, %r334, %r300;
	xor.b32  	%r336, %r335, %r306;
	xor.b32  	%r337, %r336, %r309;
	xor.b32  	%r338, %r337, %r330;
	shf.l.wrap.b32 	%r339, %r270, %r270, 2;
	shf.l.wrap.b32 	%r340, %r270, %r270, 4;
	mul.wide.u32 	%rd10, %r538, 4;
	add.s64 	%rd12, %rd11, %rd10;
	ld.const.u32 	%r341, [%rd12];
	xor.b32  	%r342, %r340, %r339;
	xor.b32  	%r343, %r342, %r341;
	xor.b32  	%r344, %r343, %r270;
	shf.l.wrap.b32 	%r345, %r273, %r273, 13;
	shf.l.wrap.b32 	%r346, %r273, %r273, 22;
	ld.const.u32 	%r347, [%rd12+4];
	xor.b32  	%r348, %r346, %r345;
	xor.b32  	%r349, %r348, %r347;
	xor.b32  	%r350, %r349, %r273;
	add.s32 	%r351, %r350, %r344;
	shf.l.wrap.b32 	%r520, %r351, %r351, 8;
	shf.l.wrap.b32 	%r352, %r350, %r350, 24;
	add.s32 	%r519, %r520, %r352;
	shf.l.wrap.b32 	%r353, %r279, %r279, 4;
	shf.l.wrap.b32 	%r354, %r279, %r279, 19;
	ld.const.u32 	%r355, [%rd12+8];
	xor.b32  	%r356, %r354, %r353;
	xor.b32  	%r357, %r356, %r355;
	xor.b32  	%r358, %r357, %r279;
	shf.l.wrap.b32 	%r359, %r282, %r282, 3;
	shf.l.wrap.b32 	%r360, %r282, %r282, 14;
	ld.const.u32 	%r361, [%rd12+12];
	xor.b32  	%r362, %r360, %r359;
	xor.b32  	%r363, %r362, %r361;
	xor.b32  	%r364, %r363, %r282;
	add.s32 	%r365, %r364, %r358;
	shf.l.wrap.b32 	%r518, %r365, %r365, 8;
	shf.l.wrap.b32 	%r366, %r364, %r364, 24;
	add.s32 	%r517, %r518, %r366;
	shf.l.wrap.b32 	%r367, %r288, %r288, 27;
	shf.l.wrap.b32 	%r368, %r288, %r288, 31;
	ld.const.u32 	%r369, [%rd12+16];
	xor.b32  	%r370, %r368, %r367;
	xor.b32  	%r371, %r370, %r369;
	xor.b32  	%r372, %r371, %r288;
	shf.l.wrap.b32 	%r373, %r291, %r291, 3;
	shf.l.wrap.b32 	%r374, %r291, %r291, 8;
	ld.const.u32 	%r375, [%rd12+20];
	xor.b32  	%r376, %r374, %r373;
	xor.b32  	%r377, %r376, %r375;
	xor.b32  	%r378, %r377, %r291;
	add.s32 	%r379, %r378, %r372;
	shf.l.wrap.b32 	%r516, %r379, %r379, 8;
	shf.l.wrap.b32 	%r380, %r378, %r378, 24;
	add.s32 	%r515, %r516, %r380;
	shf.l.wrap.b32 	%r381, %r297, %r297, 17;
	shf.l.wrap.b32 	%r382, %r297, %r297, 26;
	ld.const.u32 	%r383, [%rd12+24];
	xor.b32  	%r384, %r382, %r381;
	xor.b32  	%r385, %r384, %r383;
	xor.b32  	%r386, %r385, %r297;
	shf.l.wrap.b32 	%r387, %r300, %r300, 3;
	shf.l.wrap.b32 	%r388, %r300, %r300, 12;
	ld.const.u32 	%r389, [%rd12+28];
	xor.b32  	%r390, %r388, %r387;
	xor.b32  	%r391, %r390, %r389;
	xor.b32  	%r392, %r391, %r300;
	add.s32 	%r393, %r392, %r386;
	shf.l.wrap.b32 	%r521, %r393, %r393, 8;
	shf.l.wrap.b32 	%r394, %r392, %r392, 24;
	add.s32 	%r522, %r521, %r394;
	shf.l.wrap.b32 	%r395, %r306, %r306, 18;
	shf.l.wrap.b32 	%r396, %r306, %r306, 22;
	ld.const.u32 	%r397, [%rd12+32];
	xor.b32  	%r398, %r396, %r395;
	xor.b32  	%r399, %r398, %r397;
	xor.b32  	%r400, %r399, %r306;
	shf.l.wrap.b32 	%r401, %r309, %r309, 12;
	shf.l.wrap.b32 	%r402, %r309, %r309, 18;
	ld.const.u32 	%r403, [%rd12+36];
	xor.b32  	%r404, %r402, %r401;
	xor.b32  	%r405, %r404, %r403;
	xor.b32  	%r406, %r405, %r309;
	add.s32 	%r407, %r406, %r400;
	shf.l.wrap.b32 	%r480, %r407, %r407, 8;
	shf.l.wrap.b32 	%r408, %r406, %r406, 24;
	add.s32 	%r523, %r480, %r408;
	shf.l.wrap.b32 	%r409, %r315, %r315, 4;
	shf.l.wrap.b32 	%r410, %r315, %r315, 7;
	ld.const.u32 	%r411, [%rd12+40];
	xor.b32  	%r412, %r410, %r409;
	xor.b32  	%r413, %r412, %r411;
	xor.b32  	%r414, %r413, %r315;
	shf.l.wrap.b32 	%r415, %r318, %r318, 4;
	shf.l.wrap.b32 	%r416, %r318, %r318, 31;
	ld.const.u32 	%r417, [%rd12+44];
	xor.b32  	%r418, %r416, %r415;
	xor.b32  	%r419, %r418, %r417;
	xor.b32  	%r420, %r419, %r318;
	add.s32 	%r421, %r420, %r414;
	shf.l.wrap.b32 	%r524, %r421, %r421, 8;
	shf.l.wrap.b32 	%r422, %r420, %r420, 24;
	add.s32 	%r525, %r524, %r422;
	shf.l.wrap.b32 	%r423, %r324, %r324, 12;
	shf.l.wrap.b32 	%r424, %r324, %r324, 27;
	ld.const.u32 	%r425, [%rd12+48];
	xor.b32  	%r426, %r424, %r423;
	xor.b32  	%r427, %r426, %r425;
	xor.b32  	%r428, %r427, %r324;
	shf.l.wrap.b32 	%r429, %r327, %r327, 7;
	shf.l.wrap.b32 	%r430, %r327, %r327, 17;
	ld.const.u32 	%r431, [%rd12+52];
	xor.b32  	%r432, %r430, %r429;
	xor.b32  	%r433, %r432, %r431;
	xor.b32  	%r434, %r433, %r327;
	add.s32 	%r435, %r434, %r428;
	shf.l.wrap.b32 	%r526, %r435, %r435, 8;
	shf.l.wrap.b32 	%r436, %r434, %r434, 24;
	add.s32 	%r527, %r526, %r436;
	shf.l.wrap.b32 	%r437, %r333, %r333, 7;
	shf.l.wrap.b32 	%r438, %r333, %r333, 8;
	ld.const.u32 	%r439, [%rd12+56];
	xor.b32  	%r440, %r438, %r437;
	xor.b32  	%r441, %r440, %r439;
	xor.b32  	%r442, %r441, %r333;
	shf.l.wrap.b32 	%r443, %r338, %r338, 1;
	shf.l.wrap.b32 	%r444, %r338, %r338, 13;
	ld.const.u32 	%r445, [%rd12+60];
	xor.b32  	%r446, %r444, %r443;
	xor.b32  	%r447, %r446, %r445;
	xor.b32  	%r448, %r447, %r338;
	add.s32 	%r449, %r448, %r442;
	shf.l.wrap.b32 	%r528, %r449, %r449, 8;
	shf.l.wrap.b32 	%r450, %r448, %r448, 24;
	add.s32 	%r529, %r528, %r450;
	add.s32 	%r137, %r538, 16;
	setp.lt.u32 	%p43, %r538, 672;
	mov.u32 	%r538, %r137;
	@%p43 bra 	$L__BB0_67;
	add.s32 	%r482, %r482, 1;
	shl.b32 	%r451, %r209, 3;
	add.s32 	%r452, %r451, 263;
	shr.u32 	%r453, %r452, 8;
	setp.ne.s32 	%p44, %r482, %r453;
	@%p44 bra 	$L__BB0_6;
$L__BB0_69:
	ld.shared.u8 	%r147, [_ZZ9eaglesongPhjjPjS_E11target_Byte];
	and.b32  	%r148, %r520, 255;
	setp.lt.u32 	%p45, %r148, %r147;
	@%p45 bra 	$L__BB0_132;
	setp.gt.u32 	%p46, %r148, %r147;
	@%p46 bra 	$L__BB0_133;
	ld.shared.u8 	%r149, [_ZZ9eaglesongPhjjPjS_E11target_Byte+1];
	shr.u32 	%r454, %r520, 8;
	and.b32  	%r150, %r454, 255;
	setp.lt.u32 	%p47, %r150, %r149;
	@%p47 bra 	$L__BB0_132;
	setp.gt.u32 	%p48, %r150, %r149;
	@%p48 bra 	$L__BB0_133;
	ld.shared.u8 	%r151, [_ZZ9eaglesongPhjjPjS_E11target_Byte+2];
	shr.u32 	%r455, %r520, 16;
	and.b32  	%r152, %r455, 255;
	setp.lt.u32 	%p49, %r152, %r151;
	@%p49 bra 	$L__BB0_132;
	setp.gt.u32 	%p50, %r152, %r151;
	@%p50 bra 	$L__BB0_133;
	ld.shared.u8 	%r153, [_ZZ9eaglesongPhjjPjS_E11target_Byte+3];
	shr.u32 	%r154, %r520, 24;
	setp.lt.u32 	%p51, %r154, %r153;
	@%p51 bra 	$L__BB0_132;
	setp.gt.u32 	%p52, %r154, %r153;
	@%p52 bra 	$L__BB0_133;
	ld.shared.u8 	%r155, [_ZZ9eaglesongPhjjPjS_E11target_Byte+4];
	and.b32  	%r156, %r519, 255;
	setp.lt.u32 	%p53, %r156, %r155;
	@%p53 bra 	$L__BB0_132;
	setp.gt.u32 	%p54, %r156, %r155;
	@%p54 bra 	$L__BB0_133;
	ld.shared.u8 	%r157, [_ZZ9eaglesongPhjjPjS_E11target_Byte+5];
	shr.u32 	%r456, %r519, 8;
	and.b32  	%r158, %r456, 255;
	setp.lt.u32 	%p55, %r158, %r157;
	@%p55 bra 	$L__BB0_132;
	setp.gt.u32 	%p56, %r158, %r157;
	@%p56 bra 	$L__BB0_133;
	ld.shared.u8 	%r159, [_ZZ9eaglesongPhjjPjS_E11target_Byte+6];
	shr.u32 	%r457, %r519, 16;
	and.b32  	%r160, %r457, 255;
	setp.lt.u32 	%p57, %r160, %r159;
	@%p57 bra 	$L__BB0_132;
	setp.gt.u32 	%p58, %r160, %r159;
	@%p58 bra 	$L__BB0_133;
	ld.shared.u8 	%r161, [_ZZ9eaglesongPhjjPjS_E11target_Byte+7];
	shr.u32 	%r162, %r519, 24;
	setp.lt.u32 	%p59, %r162, %r161;
	@%p59 bra 	$L__BB0_132;
	setp.gt.u32 	%p60, %r162, %r161;
	@%p60 bra 	$L__BB0_133;
	ld.shared.u8 	%r163, [_ZZ9eaglesongPhjjPjS_E11target_Byte+8];
	and.b32  	%r164, %r518, 255;
	setp.lt.u32 	%p61, %r164, %r163;
	@%p61 bra 	$L__BB0_132;
	setp.gt.u32 	%p62, %r164, %r163;
	@%p62 bra 	$L__BB0_133;
	ld.shared.u8 	%r165, [_ZZ9eaglesongPhjjPjS_E11target_Byte+9];
	shr.u32 	%r458, %r518, 8;
	and.b32  	%r166, %r458, 255;
	setp.lt.u32 	%p63, %r166, %r165;
	@%p63 bra 	$L__BB0_132;
	setp.gt.u32 	%p64, %r166, %r165;
	@%p64 bra 	$L__BB0_133;
	ld.shared.u8 	%r167, [_ZZ9eaglesongPhjjPjS_E11target_Byte+10];
	shr.u32 	%r459, %r518, 16;
	and.b32  	%r168, %r459, 255;
	setp.lt.u32 	%p65, %r168, %r167;
	@%p65 bra 	$L__BB0_132;
	setp.gt.u32 	%p66, %r168, %r167;
	@%p66 bra 	$L__BB0_133;
	ld.shared.u8 	%r169, [_ZZ9eaglesongPhjjPjS_E11target_Byte+11];
	shr.u32 	%r170, %r518, 24;
	setp.lt.u32 	%p67, %r170, %r169;
	@%p67 bra 	$L__BB0_132;
	setp.gt.u32 	%p68, %r170, %r169;
	@%p68 bra 	$L__BB0_133;
	ld.shared.u8 	%r171, [_ZZ9eaglesongPhjjPjS_E11target_Byte+12];
	and.b32  	%r172, %r517, 255;
	setp.lt.u32 	%p69, %r172, %r171;
	@%p69 bra 	$L__BB0_132;
	setp.gt.u32 	%p70, %r172, %r171;
	@%p70 bra 	$L__BB0_133;
	ld.shared.u8 	%r173, [_ZZ9eaglesongPhjjPjS_E11target_Byte+13];
	shr.u32 	%r460, %r517, 8;
	and.b32  	%r174, %r460, 255;
	setp.lt.u32 	%p71, %r174, %r173;
	@%p71 bra 	$L__BB0_132;
	setp.gt.u32 	%p72, %r174, %r173;
	@%p72 bra 	$L__BB0_133;
	ld.shared.u8 	%r175, [_ZZ9eaglesongPhjjPjS_E11target_Byte+14];
	shr.u32 	%r461, %r517, 16;
	and.b32  	%r176, %r461, 255;
	setp.lt.u32 	%p73, %r176, %r175;
	@%p73 bra 	$L__BB0_132;
	setp.gt.u32 	%p74, %r176, %r175;
	@%p74 bra 	$L__BB0_133;
	ld.shared.u8 	%r177, [_ZZ9eaglesongPhjjPjS_E11target_Byte+15];
	shr.u32 	%r178, %r517, 24;
	setp.lt.u32 	%p75, %r178, %r177;
	@%p75 bra 	$L__BB0_132;
	setp.gt.u32 	%p76, %r178, %r177;
	@%p76 bra 	$L__BB0_133;
	ld.shared.u8 	%r179, [_ZZ9eaglesongPhjjPjS_E11target_Byte+16];
	and.b32  	%r180, %r516, 255;
	setp.lt.u32 	%p77, %r180, %r179;
	@%p77 bra 	$L__BB0_132;
	setp.gt.u32 	%p78, %r180, %r179;
	@%p78 bra 	$L__BB0_133;
	ld.shared.u8 	%r181, [_ZZ9eaglesongPhjjPjS_E11target_Byte+17];
	shr.u32 	%r462, %r516, 8;
	and.b32  	%r182, %r462, 255;
	setp.lt.u32 	%p79, %r182, %r181;
	@%p79 bra 	$L__BB0_132;
	setp.gt.u32 	%p80, %r182, %r181;
	@%p80 bra 	$L__BB0_133;
	ld.shared.u8 	%r183, [_ZZ9eaglesongPhjjPjS_E11target_Byte+18];
	shr.u32 	%r463, %r516, 16;
	and.b32  	%r184, %r463, 255;
	setp.lt.u32 	%p81, %r184, %r183;
	@%p81 bra 	$L__BB0_132;
	setp.gt.u32 	%p82, %r184, %r183;
	@%p82 bra 	$L__BB0_133;
	ld.shared.u8 	%r185, [_ZZ9eaglesongPhjjPjS_E11target_Byte+19];
	shr.u32 	%r186, %r516, 24;
	setp.lt.u32 	%p83, %r186, %r185;
	@%p83 bra 	$L__BB0_132;
	setp.gt.u32 	%p84, %r186, %r185;
	@%p84 bra 	$L__BB0_133;
	ld.shared.u8 	%r187, [_ZZ9eaglesongPhjjPjS_E11target_Byte+20];
	and.b32  	%r188, %r515, 255;
	setp.lt.u32 	%p85, %r188, %r187;
	@%p85 bra 	$L__BB0_132;
	setp.gt.u32 	%p86, %r188, %r187;
	@%p86 bra 	$L__BB0_133;
	ld.shared.u8 	%r189, [_ZZ9eaglesongPhjjPjS_E11target_Byte+21];
	shr.u32 	%r464, %r515, 8;
	and.b32  	%r190, %r464, 255;
	setp.lt.u32 	%p87, %r190, %r189;
	@%p87 bra 	$L__BB0_132;
	setp.gt.u32 	%p88, %r190, %r189;
	@%p88 bra 	$L__BB0_133;
	ld.shared.u8 	%r191, [_ZZ9eaglesongPhjjPjS_E11target_Byte+22];
	shr.u32 	%r465, %r515, 16;
	and.b32  	%r192, %r465, 255;
	setp.lt.u32 	%p89, %r192, %r191;
	@%p89 bra 	$L__BB0_132;
	setp.gt.u32 	%p90, %r192, %r191;
	@%p90 bra 	$L__BB0_133;
	ld.shared.u8 	%r193, [_ZZ9eaglesongPhjjPjS_E11target_Byte+23];
	shr.u32 	%r194, %r515, 24;
	setp.lt.u32 	%p91, %r194, %r193;
	@%p91 bra 	$L__BB0_132;
	setp.gt.u32 	%p92, %r194, %r193;
	@%p92 bra 	$L__BB0_133;
	ld.shared.u8 	%r195, [_ZZ9eaglesongPhjjPjS_E11target_Byte+24];
	and.b32  	%r196, %r521, 255;
	setp.lt.u32 	%p93, %r196, %r195;
	@%p93 bra 	$L__BB0_132;
	setp.gt.u32 	%p94, %r196, %r195;
	@%p94 bra 	$L__BB0_133;
	ld.shared.u8 	%r197, [_ZZ9eaglesongPhjjPjS_E11target_Byte+25];
	shr.u32 	%r466, %r521, 8;
	and.b32  	%r198, %r466, 255;
	setp.lt.u32 	%p95, %r198, %r197;
	@%p95 bra 	$L__BB0_132;
	setp.gt.u32 	%p96, %r198, %r197;
	@%p96 bra 	$L__BB0_133;
	ld.shared.u8 	%r199, [_ZZ9eaglesongPhjjPjS_E11target_Byte+26];
	shr.u32 	%r467, %r521, 16;
	and.b32  	%r200, %r467, 255;
	setp.lt.u32 	%p97, %r200, %r199;
	@%p97 bra 	$L__BB0_132;
	setp.gt.u32 	%p98, %r200, %r199;
	@%p98 bra 	$L__BB0_133;
	ld.shared.u8 	%r201, [_ZZ9eaglesongPhjjPjS_E11target_Byte+27];
	shr.u32 	%r202, %r521, 24;
	setp.lt.u32 	%p99, %r202, %r201;
	@%p99 bra 	$L__BB0_132;
	setp.gt.u32 	%p100, %r202, %r201;
	@%p100 bra 	$L__BB0_133;
	ld.shared.u8 	%r203, [_ZZ9eaglesongPhjjPjS_E11target_Byte+28];
	and.b32  	%r204, %r522, 255;
	setp.lt.u32 	%p101, %r204, %r203;
	@%p101 bra 	$L__BB0_132;
	setp.gt.u32 	%p102, %r204, %r203;
	@%p102 bra 	$L__BB0_133;
	ld.shared.u8 	%r205, [_ZZ9eaglesongPhjjPjS_E11target_Byte+29];
	shr.u32 	%r468, %r522, 8;
	and.b32  	%r206, %r468, 255;
	setp.lt.u32 	%p103, %r206, %r205;
	@%p103 bra 	$L__BB0_132;
	setp.gt.u32 	%p104, %r206, %r205;
	@%p104 bra 	$L__BB0_133;
	ld.shared.u8 	%r207, [_ZZ9eaglesongPhjjPjS_E11target_Byte+30];
	shr.u32 	%r469, %r522, 16;
	and.b32  	%r208, %r469, 255;
	setp.lt.u32 	%p105, %r208, %r207;
	@%p105 bra 	$L__BB0_132;
	setp.gt.u32 	%p106, %r208, %r207;
	@%p106 bra 	$L__BB0_133;
	ld.shared.u8 	%r470, [_ZZ9eaglesongPhjjPjS_E11target_Byte+31];
	shr.u32 	%r471, %r522, 24;
	setp.ge.u32 	%p107, %r471, %r470;
	@%p107 bra 	$L__BB0_133;
$L__BB0_132:
	ld.param.u64 	%rd14, [_Z9eaglesongPhjjPjS__param_3];
	cvta.to.global.u64 	%rd13, %rd14;
	atom.global.exch.b32 	%r472, [%rd13], %r3;
$L__BB0_133:
	ret;

}


// ===== COMPILED SASS (sm_100) =====

	.target	sm_100

	.elftype	@"ET_EXEC"


//--------------------- .note.nv.tkinfo           --------------------------
	.section	.note.nv.tkinfo,"",@"SHT_NOTE"
	.sectionflags	@"SHF_NOTE_NV_TKINFO"
	.tkinfo
        /*0018*/ 	.word	0x00000002
        /*0030*/ 	.string	""
        /*0030*/ 	.string	"ptxas"
        /*0030*/ 	.string	"Cuda compilation tools, release 13.0, V13.0.88"
        /*0030*/ 	.string	"Build cuda_13.0.r13.0/compiler.36424714_0"
        /*0030*/ 	.string	"-arch sm_100 -m 64 "



//--------------------- .note.nv.cuinfo           --------------------------
	.section	.note.nv.cuinfo,"",@"SHT_NOTE"
	.sectionflags	@"SHF_NOTE_NV_CUINFO"
        /*0018*/ 	.short	0x0002
        /*001a*/ 	.short	0x0064
        /*001c*/ 	.short	0x0082
	.zero		2


//--------------------- .nv.info                  --------------------------
	.section	.nv.info,"",@"SHT_CUDA_INFO"
	.align	4


	//----- nvinfo : EIATTR_REGCOUNT
	.align		4
        /*0000*/ 	.byte	0x04, 0x2f
        /*0002*/ 	.short	(.L_2 - .L_1)
	.align		4
.L_1:
        /*0004*/ 	.word	index@(_Z9eaglesongPhjjPjS_)
        /*0008*/ 	.word	0x00000028


	//----- nvinfo : EIATTR_FRAME_SIZE
	.align		4
.L_2:
        /*000c*/ 	.byte	0x04, 0x11
        /*000e*/ 	.short	(.L_4 - .L_3)
	.align		4
.L_3:
        /*0010*/ 	.word	index@(_Z9eaglesongPhjjPjS_)
        /*0014*/ 	.word	0x00000000


	//----- nvinfo : EIATTR_MIN_STACK_SIZE
	.align		4
.L_4:
        /*0018*/ 	.byte	0x04, 0x12
        /*001a*/ 	.short	(.L_6 - .L_5)
	.align		4
.L_5:
        /*001c*/ 	.word	index@(_Z9eaglesongPhjjPjS_)
        /*0020*/ 	.word	0x00000000
.L_6:


//--------------------- .nv.compat                --------------------------
	.section	.nv.compat,"",@"SHT_CUDA_COMPAT_INFO"
	.align	4
        /*0000*/ 	.byte	0x02, 0x09, 0x00, 0x00, 0x02, 0x02, 0x01, 0x00, 0x02, 0x05, 0x05, 0x00, 0x03, 0x07, 0x01, 0x01
        /*0010*/ 	.byte	0x02, 0x03, 0x00, 0x00, 0x02, 0x06, 0x01, 0x00, 0x04, 0x0b, 0x08, 0x00, 0x09, 0x00, 0x00, 0x00
        /*0020*/ 	.byte	0x00, 0x00, 0x00, 0x00


//--------------------- .nv.info._Z9eaglesongPhjjPjS_ --------------------------
	.section	.nv.info._Z9eaglesongPhjjPjS_,"",@"SHT_CUDA_INFO"
	.sectionflags	@""
	.align	4


	//----- nvinfo : EIATTR_CUDA_API_VERSION
	.align		4
        /*0000*/ 	.byte	0x04, 0x37
        /*0002*/ 	.short	(.L_8 - .L_7)
.L_7:
        /*0004*/ 	.word	0x00000082


	//----- nvinfo : EIATTR_KPARAM_INFO
	.align		4
.L_8:
        /*0008*/ 	.byte	0x04, 0x17
        /*000a*/ 	.short	(.L_10 - .L_9)
.L_9:
        /*000c*/ 	.word	0x00000000
        /*0010*/ 	.short	0x0004
        /*0012*/ 	.short	0x0018
        /*0014*/ 	.byte	0x00, 0xf5, 0x21, 0x00


	//----- nvinfo : EIATTR_KPARAM_INFO
	.align		4
.L_10:
        /*0018*/ 	.byte	0x04, 0x17
        /*001a*/ 	.short	(.L_12 - .L_11)
.L_11:
        /*001c*/ 	.word	0x00000000
        /*0020*/ 	.short	0x0003
        /*0022*/ 	.short	0x0010
        /*0024*/ 	.byte	0x00, 0xf5, 0x21, 0x00


	//----- nvinfo : EIATTR_KPARAM_INFO
	.align		4
.L_12:
        /*0028*/ 	.byte	0x04, 0x17
        /*002a*/ 	.short	(.L_14 - .L_13)
.L_13:
        /*002c*/ 	.word	0x00000000
        /*0030*/ 	.short	0x0002
        /*0032*/ 	.short	0x000c
        /*0034*/ 	.byte	0x00, 0xf0, 0x11, 0x00


	//----- nvinfo : EIATTR_KPARAM_INFO
	.align		4
.L_14:
        /*0038*/ 	.byte	0x04, 0x17
        /*003a*/ 	.short	(.L_16 - .L_15)
.L_15:
        /*003c*/ 	.word	0x00000000
        /*0040*/ 	.short	0x0001
        /*0042*/ 	.short	0x0008
        /*0044*/ 	.byte	0x00, 0xf0, 0x11, 0x00


	//----- nvinfo : EIATTR_KPARAM_INFO
	.align		4
.L_16:
        /*0048*/ 	.byte	0x04, 0x17
        /*004a*/ 	.short	(.L_18 - .L_17)
.L_17:
        /*004c*/ 	.word	0x00000000
        /*0050*/ 	.short	0x0000
        /*0052*/ 	.short	0x0000
        /*0054*/ 	.byte	0x00, 0xf5, 0x21, 0x00


	//----- nvinfo : EIATTR_SPARSE_MMA_MASK
	.align		4
.L_18:
        /*0058*/ 	.byte	0x03, 0x50
        /*005a*/ 	.short	0x0000


	//----- nvinfo : EIATTR_MAXREG_COUNT
	.align		4
        /*005c*/ 	.byte	0x03, 0x1b
        /*005e*/ 	.short	0x00ff


	//----- nvinfo : EIATTR_NUM_BARRIERS
	.align		4
        /*0060*/ 	.byte	0x02, 0x4c
        /*0062*/ 	.byte	0x01
	.zero		1


	//----- nvinfo : EIATTR_MERCURY_ISA_VERSION
	.align		4
        /*0064*/ 	.byte	0x03, 0x5f
        /*0066*/ 	.short	0x0101


	//----- nvinfo : EIATTR_VRC_CTA_INIT_COUNT
	.align		4
        /*0068*/ 	.byte	0x02, 0x4a
	.zero		1
	.zero		1


	//----- nvinfo : EIATTR_EXIT_INSTR_OFFSETS
	.align		4
        /*006c*/ 	.byte	0x04, 0x1c
        /*006e*/ 	.short	(.L_20 - .L_19)


	//   ....[0]....
.L_19:
        /*0070*/ 	.word	0x00001e30


	//   ....[1]....
        /*0074*/ 	.word	0x00001ea0


	//   ....[2]....
        /*0078*/ 	.word	0x00001f10


	//   ....[3]....
        /*007c*/ 	.word	0x00001f70


	//   ....[4]....
        /*0080*/ 	.word	0x00001fd0


	//   ....[5]....
        /*0084*/ 	.word	0x00002040


	//   ....[6]....
        /*0088*/ 	.word	0x000020b0


	//   ....[7]....
        /*008c*/ 	.word	0x00002110


	//   ....[8]....
        /*0090*/ 	.word	0x00002170


	//   ....[9]....
        /*0094*/ 	.word	0x000021e0


	//   ....[10]....
        /*0098*/ 	.word	0x00002250


	//   ....[11]....
        /*009c*/ 	.word	0x000022b0


	//   ....[12]....
        /*00a0*/ 	.word	0x00002310


	//   ....[13]....
        /*00a4*/ 	.word	0x00002380


	//   ....[14]....
        /*00a8*/ 	.word	0x000023f0


	//   ....[15]....
        /*00ac*/ 	.word	0x00002450


	//   ....[16]....
        /*00b0*/ 	.word	0x000024b0


	//   ....[17]....
        /*00b4*/ 	.word	0x00002520


	//   ....[18]....
        /*00b8*/ 	.word	0x00002590


	//   ....[19]....
        /*00bc*/ 	.word	0x000025f0


	//   ....[20]....
        /*00c0*/ 	.word	0x00002650


	//   ....[21]....
        /*00c4*/ 	.word	0x000026c0


	//   ....[22]....
        /*00c8*/ 	.word	0x00002730


	//   ....[23]....
        /*00cc*/ 	.word	0x00002790


	//   ....[24]....
        /*00d0*/ 	.word	0x000027f0


	//   ....[25]....
        /*00d4*/ 	.word	0x00002860


	//   ....[26]....
        /*00d8*/ 	.word	0x000028d0


	//   ....[27]....
        /*00dc*/ 	.word	0x00002930


	//   ....[28]....
        /*00e0*/ 	.word	0x00002990


	//   ....[29]....
        /*00e4*/ 	.word	0x00002a00


	//   ....[30]....
        /*00e8*/ 	.word	0x00002a70


	//   ....[31]....
        /*00ec*/ 	.word	0x00002ab0


	//   ....[32]....
        /*00f0*/ 	.word	0x00002af0


	//----- nvinfo : EIATTR_CRS_STACK_SIZE
	.align		4
.L_20:
        /*00f4*/ 	.byte	0x04, 0x1e
        /*00f6*/ 	.short	(.L_22 - .L_21)
.L_21:
        /*00f8*/ 	.word	0x00000000


	//----- nvinfo : EIATTR_CBANK_PARAM_SIZE
	.align		4
.L_22:
        /*00fc*/ 	.byte	0x03, 0x19
        /*00fe*/ 	.short	0x0020


	//----- nvinfo : EIATTR_PARAM_CBANK
	.align		4
        /*0100*/ 	.byte	0x04, 0x0a
        /*0102*/ 	.short	(.L_24 - .L_23)
	.align		4
.L_23:
        /*0104*/ 	.word	index@(.nv.constant0._Z9eaglesongPhjjPjS_)
        /*0108*/ 	.short	0x0380
        /*010a*/ 	.short	0x0020


	//----- nvinfo : EIATTR_SW_WAR
	.align		4
.L_24:
        /*010c*/ 	.byte	0x04, 0x36
        /*010e*/ 	.short	(.L_26 - .L_25)
.L_25:
        /*0110*/ 	.word	0x00000008
.L_26:


//--------------------- .nv.callgraph             --------------------------
	.section	.nv.callgraph,"",@"SHT_CUDA_CALLGRAPH"
	.align	4
	.sectionentsize	8
	.align		4
        /*0000*/ 	.word	0x00000000
	.align		4
        /*0004*/ 	.word	0xffffffff
	.align		4
        /*0008*/ 	.word	0x00000000
	.align		4
        /*000c*/ 	.word	0xfffffffe
	.align		4
        /*0010*/ 	.word	0x00000000
	.align		4
        /*0014*/ 	.word	0xfffffffd
	.align		4
        /*0018*/ 	.word	0x00000000
	.align		4
        /*001c*/ 	.word	0xfffffffc


//--------------------- .nv.constant3             --------------------------
	.section	.nv.constant3,"a",@progbits
	.align	4
.nv.constant3:
	.type		gpu_injection_constants,@object
	.size		gpu_injection_constants,(.L_0 - gpu_injection_constants)
gpu_injection_constants:
        /*0000*/ 	.byte	0xae, 0x40, 0x9e, 0x6e, 0x02, 0x7c, 0x92, 0x71, 0xb1, 0xd3, 0x13, 0x9a, 0xad, 0x32, 0xec, 0xda
        /* <DEDUP_REMOVED lines=171> */
.L_0:


//--------------------- .nv.constant2._Z9eaglesongPhjjPjS_ --------------------------
	.section	.nv.constant2._Z9eaglesongPhjjPjS_,"a",@progbits
	.sectionflags	@""
	.align	4
.nv.constant2._Z9eaglesongPhjjPjS_:
	.zero		92


//--------------------- .text._Z9eaglesongPhjjPjS_ --------------------------
	.section	.text._Z9eaglesongPhjjPjS_,"ax",@progbits
	.align	128
        .global         _Z9eaglesongPhjjPjS_
        .type           _Z9eaglesongPhjjPjS_,@function
        .size           _Z9eaglesongPhjjPjS_,(.L_x_8 - _Z9eaglesongPhjjPjS_)
        .other          _Z9eaglesongPhjjPjS_,@"STO_CUDA_ENTRY STV_DEFAULT"
_Z9eaglesongPhjjPjS_:
.text._Z9eaglesongPhjjPjS_:
[----:B------:R-:W-:Y:S01]  /*0000*/  LDC R1, c[0x0][0x37c] ;  /* 0x0000df00ff017b82 */ /* 0x000fe20000000800 */
[----:B------:R-:W0:Y:S01]  /*0010*/  S2R R0, SR_CTAID.X ;  /* 0x0000000000007919 */ /* 0x000e220000002500 */
[----:B------:R-:W0:Y:S01]  /*0020*/  LDCU UR5, c[0x0][0x360] ;  /* 0x00006c00ff0577ac */ /* 0x000e220008000800 */
[----:B------:R-:W0:Y:S01]  /*0030*/  S2R R3, SR_TID.X ;  /* 0x0000000000037919 */ /* 0x000e220000002100 */
[----:B------:R-:W1:Y:S01]  /*0040*/  LDCU UR4, c[0x0][0x388] ;  /* 0x00007100ff0477ac */ /* 0x000e620008000800 */
[----:B------:R-:W2:Y:S01]  /*0050*/  LDCU.64 UR14, c[0x0][0x358] ;  /* 0x00006b00ff0e77ac */ /* 0x000ea20008000a00 */
[----:B0-----:R-:W-:Y:S01]  /*0060*/  IMAD R0, R0, UR5, R3 ;  /* 0x0000000500007c24 */ /* 0x001fe2000f8e0203 */
[----:B------:R-:W0:Y:S04]  /*0070*/  LDCU UR5, c[0x0][0x38c] ;  /* 0x00007180ff0577ac */ /* 0x000e280008000800 */
[----:B------:R-:W-:-:S04]  /*0080*/  LOP3.LUT R7, R0, 0x1ff, RZ, 0xc0, !PT ;  /* 0x000001ff00077812 */ /* 0x000fc800078ec0ff */
[C---:B-1----:R-:W-:Y:S02]  /*0090*/  ISETP.GE.U32.AND P0, PT, R7.reuse, UR4, PT ;  /* 0x0000000407007c0c */ /* 0x042fe4000bf06070 */
[----:B------:R-:W-:-:S11]  /*00a0*/  ISETP.GT.U32.AND P1, PT, R7, 0x1f, PT ;  /* 0x0000001f0700780c */ /* 0x000fd60003f24070 */
[----:B------:R-:W1:Y:S08]  /*00b0*/  @!P0 LDC.64 R2, c[0x0][0x380] ;  /* 0x0000e000ff028b82 */ /* 0x000e700000000a00 */
[----:B------:R-:W3:Y:S01]  /*00c0*/  @!P1 LDC.64 R4, c[0x0][0x398] ;  /* 0x0000e600ff049b82 */ /* 0x000ee20000000a00 */
[----:B-1----:R-:W-:-:S05]  /*00d0*/  @!P0 IADD3 R2, P2, PT, R7, R2, RZ ;  /* 0x0000000207028210 */ /* 0x002fca0007f5e0ff */
[----:B------:R-:W-:Y:S01]  /*00e0*/  @!P0 IMAD.X R3, RZ, RZ, R3, P2 ;  /* 0x000000ffff038224 */ /* 0x000fe200010e0603 */
[----:B---3--:R-:W-:-:S04]  /*00f0*/  @!P1 IADD3 R4, P3, PT, R7, R4, RZ ;  /* 0x0000000407049210 */ /* 0x008fc80007f7e0ff */
[----:B--2---:R-:W2:Y:S01]  /*0100*/  @!P0 LDG.E.U8 R2, desc[UR14][R2.64] ;  /* 0x0000000e02028981 */ /* 0x004ea2000c1e1100 */
[----:B------:R-:W-:-:S05]  /*0110*/  @!P1 IMAD.X R5, RZ, RZ, R5, P3 ;  /* 0x000000ffff059224 */ /* 0x000fca00018e0605 */
[----:B------:R-:W3:Y:S01]  /*0120*/  @!P1 LDG.E.U8 R4, desc[UR14][R4.64] ;  /* 0x0000000e04049981 */ /* 0x000ee2000c1e1100 */
[----:B------:R-:W1:Y:S01]  /*0130*/  @!P0 S2R R9, SR_CgaCtaId ;  /* 0x0000000000098919 */ /* 0x000e620000008800 */
[----:B------:R-:W4:Y:S01]  /*0140*/  @!P1 S2R R11, SR_CgaCtaId ;  /* 0x00000000000b9919 */ /* 0x000f220000008800 */
[----:B------:R-:W-:Y:S02]  /*0150*/  @!P1 MOV R8, 0x400 ;  /* 0x0000040000089802 */ /* 0x000fe40000000f00 */
[----:B------:R-:W-:-:S03]  /*0160*/  @!P0 MOV R6, 0x400 ;  /* 0x0000040000068802 */ /* 0x000fc60000000f00 */
[----:B------:R-:W-:Y:S01]  /*0170*/  @!P1 VIADD R8, R8, 0x3c ;  /* 0x0000003c08089836 */ /* 0x000fe20000000000 */
[----:B------:R-:W-:Y:S01]  /*0180*/  ULEA UR4, UR4, 0x107, 0x3 ;  /* 0x0000010704047891 */ /* 0x000fe2000f8e18ff */
[----:B-1----:R-:W-:-:S03]  /*0190*/  @!P0 LEA R6, R9, R6, 0x18 ;  /* 0x0000000609068211 */ /* 0x002fc600078ec0ff */
[----:B----4-:R-:W-:Y:S02]  /*01a0*/  @!P1 LEA R8, R11, R8, 0x18 ;  /* 0x000000080b089211 */ /* 0x010fe400078ec0ff */
[----:B------:R-:W-:-:S03]  /*01b0*/  @!P0 IMAD.IADD R9, R7, 0x1, R6 ;  /* 0x0000000107098824 */ /* 0x000fc600078e0206 */
[----:B------:R-:W-:Y:S01]  /*01c0*/  @!P1 IMAD.IADD R7, R7, 0x1, R8 ;  /* 0x0000000107079824 */ /* 0x000fe200078e0208 */
[----:B------:R-:W-:Y:S01]  /*01d0*/  UISETP.GE.U32.AND UP0, UPT, UR4, 0x100, UPT ;  /* 0x000001000400788c */ /* 0x000fe2000bf06070 */
[----:B------:R-:W-:Y:S01]  /*01e0*/  CS2R R12, SRZ ;  /* 0x00000000000c7805 */ /* 0x000fe2000001ff00 */
[----:B------:R-:W-:Y:S01]  /*01f0*/  IMAD.MOV.U32 R19, RZ, RZ, RZ ;  /* 0x000000ffff137224 */ /* 0x000fe200078e00ff */
[----:B------:R-:W-:Y:S01]  /*0200*/  CS2R R14, SRZ ;  /* 0x00000000000e7805 */ /* 0x000fe2000001ff00 */
[----:B------:R-:W-:Y:S01]  /*0210*/  IMAD.MOV.U32 R21, RZ, RZ, RZ ;  /* 0x000000ffff157224 */ /* 0x000fe200078e00ff */
[----:B------:R-:W-:Y:S01]  /*0220*/  CS2R R16, SRZ ;  /* 0x0000000000107805 */ /* 0x000fe2000001ff00 */
[----:B--2---:R0:W-:Y:S04]  /*0230*/  @!P0 STS.U8 [R9], R2 ;  /* 0x0000000209008388 */ /* 0x0041e80000000000 */
[----:B---3--:R1:W-:Y:S01]  /*0240*/  @!P1 STS.U8 [R7], R4 ;  /* 0x0000000407009388 */ /* 0x0083e20000000000 */
[----:B0-----:R-:W-:Y:S01]  /*0250*/  VIADD R2, R0, UR5 ;  /* 0x0000000500027c36 */ /* 0x001fe20008000000 */
[----:B------:R-:W-:Y:S06]  /*0260*/  BAR.SYNC.DEFER_BLOCKING 0x0 ;  /* 0x0000000000007b1d */ /* 0x000fec0000010000 */
[----:B------:R-:W-:Y:S05]  /*0270*/  BRA.U !UP0, `(.L_x_0) ;  /* 0x0000001908c87547 */ /* 0x000fea000b800000 */
[----:B------:R-:W0:Y:S01]  /*0280*/  S2UR UR5, SR_CgaCtaId ;  /* 0x00000000000579c3 */ /* 0x000e220000008800 */
[----:B------:R-:W-:Y:S01]  /*0290*/  UMOV UR4, 0x400 ;  /* 0x0000040000047882 */ /* 0x000fe20000000000 */
[--C-:B-1----:R-:W-:Y:S02]  /*02a0*/  SHF.R.U32.HI R4, RZ, 0x8, R2.reuse ;  /* 0x00000008ff047819 */ /* 0x102fe40000011602 */
[----:B------:R-:W-:Y:S02]  /*02b0*/  CS2R R20, SRZ ;  /* 0x0000000000147805 */ /* 0x000fe4000001ff00 */
[--C-:B------:R-:W-:Y:S02]  /*02c0*/  SHF.R.U32.HI R5, RZ, 0x10, R2.reuse ;  /* 0x00000010ff057819 */ /* 0x100fe40000011602 */
[----:B------:R-:W-:Y:S02]  /*02d0*/  CS2R R10, SRZ ;  /* 0x00000000000a7805 */ /* 0x000fe4000001ff00 */
[----:B------:R-:W-:-:S02]  /*02e0*/  SHF.R.U32.HI R6, RZ, 0x18, R2 ;  /* 0x00000018ff067819 */ /* 0x000fc40000011602 */
[----:B------:R-:W-:Y:S02]  /*02f0*/  CS2R R18, SRZ ;  /* 0x0000000000127805 */ /* 0x000fe4000001ff00 */
[----:B------:R-:W-:Y:S01]  /*0300*/  CS2R R14, SRZ ;  /* 0x00000000000e7805 */ /* 0x000fe2000001ff00 */
[----:B------:R-:W-:Y:S01]  /*0310*/  IMAD.MOV.U32 R24, RZ, RZ, RZ ;  /* 0x000000ffff187224 */ /* 0x000fe200078e00ff */
[----:B------:R-:W-:Y:S02]  /*0320*/  CS2R R16, SRZ ;  /* 0x0000000000107805 */ /* 0x000fe4000001ff00 */
[----:B------:R-:W-:Y:S01]  /*0330*/  CS2R R12, SRZ ;  /* 0x00000000000c7805 */ /* 0x000fe2000001ff00 */
[----:B0-----:R-:W-:-:S09]  /*0340*/  ULEA UR4, UR5, UR4, 0x18 ;  /* 0x0000000405047291 */ /* 0x001fd2000f8ec0ff */
[----:B------:R-:W0:Y:S04]  /*0350*/  LDS.U8 R3, [UR4+0x1] ;  /* 0x00000104ff037984 */ /* 0x000e280008000000 */
[----:B------:R-:W1:Y:S04]  /*0360*/  LDS.U8 R0, [UR4+0x2] ;  /* 0x00000204ff007984 */ /* 0x000e680008000000 */
[----:B------:R-:W2:Y:S04]  /*0370*/  LDS.U8 R9, [UR4+0x3] ;  /* 0x00000304ff097984 */ /* 0x000ea80008000000 */
[----:B------:R-:W3:Y:S01]  /*0380*/  LDS.U8 R7, [UR4] ;  /* 0x00000004ff077984 */ /* 0x000ee20008000000 */
[----:B0-----:R-:W-:Y:S01]  /*0390*/  LOP3.LUT R4, R3, 0xff, R4, 0x78, !PT ;  /* 0x000000ff03047812 */ /* 0x001fe200078e7804 */
[----:B------:R-:W-:Y:S01]  /*03a0*/  IMAD.MOV.U32 R3, RZ, RZ, RZ ;  /* 0x000000ffff037224 */ /* 0x000fe200078e00ff */
[----:B-1----:R-:W-:Y:S01]  /*03b0*/  LOP3.LUT R5, R0, 0xff, R5, 0x78, !PT ;  /* 0x000000ff00057812 */ /* 0x002fe200078e7805 */
[----:B------:R-:W-:Y:S01]  /*03c0*/  IMAD.MOV.U32 R0, RZ, RZ, RZ ;  /* 0x000000ffff007224 */ /* 0x000fe200078e00ff */
[----:B--2---:R-:W-:-:S02]  /*03d0*/  LOP3.LUT R6, R6, R9, RZ, 0x3c, !PT ;  /* 0x0000000906067212 */ /* 0x004fc400078e3cff */
[----:B------:R-:W-:Y:S02]  /*03e0*/  CS2R R8, SRZ ;  /* 0x0000000000087805 */ /* 0x000fe4000001ff00 */
[----:B---3--:R-:W-:-:S07]  /*03f0*/  LOP3.LUT R7, R7, 0xff, R2, 0x78, !PT ;  /* 0x000000ff07077812 */ /* 0x008fce00078e7802 */
.L_x_4:
[----:B------:R-:W0:Y:S01]  /*0400*/  LDCU UR8, c[0x0][0x388] ;  /* 0x00007100ff0877ac */ /* 0x000e220008000800 */
[C---:B------:R-:W-:Y:S01]  /*0410*/  ISETP.NE.AND P0, PT, R24.reuse, RZ, PT ;  /* 0x000000ff1800720c */ /* 0x040fe20003f05270 */
[----:B------:R-:W-:-:S04]  /*0420*/  IMAD.SHL.U32 R22, R24, 0x20, RZ ;  /* 0x0000002018167824 */ /* 0x000fc800078e00ff */
[----:B------:R-:W-:Y:S01]  /*0430*/  VIADD R25, R22, 0x1 ;  /* 0x0000000116197836 */ /* 0x000fe20000000000 */
[----:B------:R-:W-:-:S05]  /*0440*/  LOP3.LUT R23, RZ, R22, RZ, 0x33, !PT ;  /* 0x00000016ff177212 */ /* 0x000fca00078e33ff */
[----:B0-----:R-:W-:Y:S02]  /*0450*/  VIADD R23, R23, UR8 ;  /* 0x0000000817177c36 */ /* 0x001fe40008000000 */
[----:B------:R-:W-:Y:S05]  /*0460*/  @P0 BRA `(.L_x_1) ;  /* 0x0000000000580947 */ /* 0x000fea0003800000 */
[----:B------:R-:W-:Y:S01]  /*0470*/  ISETP.GE.U32.AND P2, PT, R25, UR8, PT ;  /* 0x0000000819007c0c */ /* 0x000fe2000bf46070 */
[C---:B------:R-:W-:Y:S01]  /*0480*/  VIADD R28, R22.reuse, 0x2 ;  /* 0x00000002161c7836 */ /* 0x040fe20000000000 */
[----:B------:R-:W-:Y:S02]  /*0490*/  ISETP.NE.AND P1, PT, R23, -0x1, PT ;  /* 0xffffffff1700780c */ /* 0x000fe40003f25270 */
[----:B------:R-:W-:Y:S02]  /*04a0*/  ISETP.GE.U32.AND P0, PT, R22, UR8, PT ;  /* 0x0000000816007c0c */ /* 0x000fe4000bf06070 */
[----:B------:R-:W-:Y:S02]  /*04b0*/  SEL R26, RZ, 0x6, P1 ;  /* 0x00000006ff1a7807 */ /* 0x000fe40000800000 */
[----:B------:R-:W-:Y:S01]  /*04c0*/  ISETP.GE.U32.AND P1, PT, R28, UR8, PT ;  /* 0x000000081c007c0c */ /* 0x000fe2000bf26070 */
[----:B------:R-:W-:Y:S01]  /*04d0*/  VIADD R28, R22, 0x3 ;  /* 0x00000003161c7836 */ /* 0x000fe20000000000 */
[----:B------:R-:W-:-:S03]  /*04e0*/  SEL R27, R7, R26, !P0 ;  /* 0x0000001a071b7207 */ /* 0x000fc60004000000 */
[----:B------:R-:W-:Y:S02]  /*04f0*/  @P2 ISETP.NE.AND P0, PT, R23, RZ, PT ;  /* 0x000000ff1700220c */ /* 0x000fe40003f05270 */
[----:B------:R-:W-:-:S04]  /*0500*/  @P2 LEA R26, R27, 0x6, 0x8 ;  /* 0x000000061b1a2811 */ /* 0x000fc800078e40ff */
[----:B------:R-:W-:Y:S01]  /*0510*/  @P2 SEL R26, R26, R27, !P0 ;  /* 0x0000001b1a1a2207 */ /* 0x000fe20004000000 */
[----:B------:R-:W-:Y:S01]  /*0520*/  @!P2 IMAD R26, R27, 0x100, R4 ;  /* 0x000001001b1aa824 */ /* 0x000fe200078e0204 */
[----:B------:R-:W-:Y:S02]  /*0530*/  ISETP.GE.U32.AND P2, PT, R28, UR8, PT ;  /* 0x000000081c007c0c */ /* 0x000fe4000bf46070 */
[----:B------:R-:W-:Y:S02]  /*0540*/  @P1 ISETP.NE.AND P0, PT, R23, 0x1, PT ;  /* 0x000000011700180c */ /* 0x000fe40003f05270 */
[----:B------:R-:W-:-:S04]  /*0550*/  @P1 LEA R27, R26, 0x6, 0x8 ;  /* 0x000000061a1b1811 */ /* 0x000fc800078e40ff */
[----:B------:R-:W-:Y:S01]  /*0560*/  @P1 SEL R27, R27, R26, !P0 ;  /* 0x0000001a1b1b1207 */ /* 0x000fe20004000000 */
[----:B------:R-:W-:-:S04]  /*0570*/  @!P1 IMAD R27, R26, 0x100, R5 ;  /* 0x000001001a1b9824 */ /* 0x000fc800078e0205 */
[----:B------:R-:W-:Y:S02]  /*0580*/  @P2 ISETP.NE.AND P0, PT, R23, 0x2, PT ;  /* 0x000000021700280c */ /* 0x000fe40003f05270 */
[----:B------:R-:W-:-:S04]  /*0590*/  @P2 LEA R26, R27, 0x6, 0x8 ;  /* 0x000000061b1a2811 */ /* 0x000fc800078e40ff */
[----:B------:R-:W-:Y:S01]  /*05a0*/  @P2 SEL R26, R26, R27, !P0 ;  /* 0x0000001b1a1a2207 */ /* 0x000fe20004000000 */
[----:B------:R-:W-:Y:S01]  /*05b0*/  @!P2 IMAD R26, R27, 0x100, R6 ;  /* 0x000001001b1aa824 */ /* 0x000fe200078e0206 */
[----:B------:R-:W-:Y:S06]  /*05c0*/  BRA `(.L_x_2) ;  /* 0x00000000006c7947 */ /* 0x000fec0003800000 */
.L_x_1:
[----:B------:R-:W0:Y:S01]  /*05d0*/  S2UR UR5, SR_CgaCtaId ;  /* 0x00000000000579c3 */ /* 0x000e220000008800 */
[C---:B------:R-:W-:Y:S01]  /*05e0*/  ISETP.GE.U32.AND P3, PT, R22.reuse, UR8, PT ;  /* 0x0000000816007c0c */ /* 0x040fe2000bf66070 */
[----:B------:R-:W-:Y:S01]  /*05f0*/  UMOV UR4, 0x400 ;  /* 0x0000040000047882 */ /* 0x000fe20000000000 */
[----:B------:R-:W-:Y:S01]  /*0600*/  ISETP.GE.U32.AND P2, PT, R25, UR8, PT ;  /* 0x0000000819007c0c */ /* 0x000fe2000bf46070 */
[----:B------:R-:W-:-:S05]  /*0610*/  VIADD R27, R22, 0x2 ;  /* 0x00000002161b7836 */ /* 0x000fca0000000000 */
[----:B------:R-:W-:Y:S01]  /*0620*/  ISETP.GE.U32.AND P1, PT, R27, UR8, PT ;  /* 0x000000081b007c0c */ /* 0x000fe2000bf26070 */
[----:B------:R-:W-:-:S04]  /*0630*/  VIADD R27, R22, 0x3 ;  /* 0x00000003161b7836 */ /* 0x000fc80000000000 */
[----:B------:R-:W-:Y:S02]  /*0640*/  @P3 ISETP.NE.AND P4, PT, R23, -0x1, PT ;  /* 0xffffffff1700380c */ /* 0x000fe40003f85270 */
[----:B------:R-:W-:Y:S01]  /*0650*/  ISETP.GE.U32.AND P0, PT, R27, UR8, PT ;  /* 0x000000081b007c0c */ /* 0x000fe2000bf06070 */
[----:B0-----:R-:W-:-:S09]  /*0660*/  ULEA UR4, UR5, UR4, 0x18 ;  /* 0x0000000405047291 */ /* 0x001fd2000f8ec0ff */
[----:B------:R-:W0:Y:S04]  /*0670*/  @!P3 LDS.U8 R26, [R22+UR4] ;  /* 0x00000004161ab984 */ /* 0x000e280008000000 */
[----:B------:R-:W1:Y:S04]  /*0680*/  @!P2 LDS.U8 R29, [R22+UR4+0x1] ;  /* 0x00000104161da984 */ /* 0x000e680008000000 */
[----:B------:R-:W2:Y:S04]  /*0690*/  @!P1 LDS.U8 R30, [R22+UR4+0x2] ;  /* 0x00000204161e9984 */ /* 0x000ea80008000000 */
[----:B------:R-:W3:Y:S01]  /*06a0*/  @!P0 LDS.U8 R31, [R22+UR4+0x3] ;  /* 0x00000304161f8984 */ /* 0x000ee20008000000 */
[----:B------:R-:W-:-:S02]  /*06b0*/  @P3 SEL R26, RZ, 0x6, P4 ;  /* 0x00000006ff1a3807 */ /* 0x000fc40002000000 */
[----:B------:R-:W-:Y:S02]  /*06c0*/  @P2 ISETP.NE.AND P3, PT, R23, RZ, PT ;  /* 0x000000ff1700220c */ /* 0x000fe40003f65270 */
[----:B0-----:R-:W-:-:S04]  /*06d0*/  @P2 LEA R27, R26, 0x6, 0x8 ;  /* 0x000000061a1b2811 */ /* 0x001fc800078e40ff */
[----:B------:R-:W-:Y:S01]  /*06e0*/  @P2 SEL R27, R27, R26, !P3 ;  /* 0x0000001a1b1b2207 */ /* 0x000fe20005800000 */
[----:B-1----:R-:W-:Y:S01]  /*06f0*/  @!P2 IMAD R27, R26, 0x100, R29 ;  /* 0x000001001a1ba824 */ /* 0x002fe200078e021d */
[----:B------:R-:W-:-:S04]  /*0700*/  @P1 ISETP.NE.AND P2, PT, R23, 0x1, PT ;  /* 0x000000011700180c */ /* 0x000fc80003f45270 */
[----:B------:R-:W-:-:S04]  /*0710*/  @P1 LEA R26, R27, 0x6, 0x8 ;  /* 0x000000061b1a1811 */ /* 0x000fc800078e40ff */
[----:B------:R-:W-:Y:S01]  /*0720*/  @P1 SEL R28, R26, R27, !P2 ;  /* 0x0000001b1a1c1207 */ /* 0x000fe20005000000 */
[----:B--2---:R-:W-:Y:S01]  /*0730*/  @!P1 IMAD R28, R27, 0x100, R30 ;  /* 0x000001001b1c9824 */ /* 0x004fe200078e021e */
[----:B------:R-:W-:-:S04]  /*0740*/  @P0 ISETP.NE.AND P1, PT, R23, 0x2, PT ;  /* 0x000000021700080c */ /* 0x000fc80003f25270 */
[----:B------:R-:W-:-:S04]  /*0750*/  @P0 LEA R27, R28, 0x6, 0x8 ;  /* 0x000000061c1b0811 */ /* 0x000fc800078e40ff */
[----:B------:R-:W-:Y:S01]  /*0760*/  @P0 SEL R26, R27, R28, !P1 ;  /* 0x0000001c1b1a0207 */ /* 0x000fe20004800000 */
[----:B---3--:R-:W-:-:S07]  /*0770*/  @!P0 IMAD R26, R28, 0x100, R31 ;  /* 0x000001001c1a8824 */ /* 0x008fce00078e021f */
.L_x_2:
[----:B------:R-:W0:Y:S01]  /*0780*/  S2UR UR5, SR_CgaCtaId ;  /* 0x00000000000579c3 */ /* 0x000e220000008800 */
[C---:B------:R-:W-:Y:S01]  /*0790*/  VIADD R27, R22.reuse, 0x4 ;  /* 0x00000004161b7836 */ /* 0x040fe20000000000 */
[----:B------:R-:W-:Y:S01]  /*07a0*/  UMOV UR4, 0x400 ;  /* 0x0000040000047882 */ /* 0x000fe20000000000 */
[----:B------:R-:W-:Y:S01]  /*07b0*/  VIADD R28, R22, 0x6 ;  /* 0x00000006161c7836 */ /* 0x000fe20000000000 */
[----:B------:R-:W-:Y:S01]  /*07c0*/  LOP3.LUT R13, R26, R13, RZ, 0x3c, !PT ;  /* 0x0000000d1a0d7212 */ /* 0x000fe200078e3cff */
[----:B------:R-:W-:Y:S01]  /*07d0*/  VIADD R31, R23, 0xfffffffc ;  /* 0xfffffffc171f7836 */ /* 0x000fe20000000000 */
[----:B------:R-:W-:Y:S01]  /*07e0*/  ISETP.GE.U32.AND P3, PT, R27, UR8, PT ;  /* 0x000000081b007c0c */ /* 0x000fe2000bf66070 */
[----:B------:R-:W-:Y:S01]  /*07f0*/  VIADD R27, R22, 0x5 ;  /* 0x00000005161b7836 */ /* 0x000fe20000000000 */
[----:B------:R-:W-:Y:S01]  /*0800*/  ISETP.GE.U32.AND P0, PT, R28, UR8, PT ;  /* 0x000000081c007c0c */ /* 0x000fe2000bf06070 */
[----:B------:R-:W-:-:S03]  /*0810*/  VIADD R28, R22, 0x7 ;  /* 0x00000007161c7836 */ /* 0x000fc60000000000 */
[----:B------:R-:W-:Y:S02]  /*0820*/  ISETP.GE.U32.AND P1, PT, R27, UR8, PT ;  /* 0x000000081b007c0c */ /* 0x000fe4000bf26070 */
[----:B------:R-:W-:Y:S01]  /*0830*/  ISETP.GE.U32.AND P2, PT, R28, UR8, PT ;  /* 0x000000081c007c0c */ /* 0x000fe2000bf46070 */
[----:B------:R-:W-:-:S04]  /*0840*/  VIADD R28, R22, 0x8 ;  /* 0x00000008161c7836 */ /* 0x000fc80000000000 */
[----:B------:R-:W-:Y:S01]  /*0850*/  @P3 ISETP.NE.AND P4, PT, R31, -0x1, PT ;  /* 0xffffffff1f00380c */ /* 0x000fe20003f85270 */
[----:B0-----:R-:W-:-:S09]  /*0860*/  ULEA UR4, UR5, UR4, 0x18 ;  /* 0x0000000405047291 */ /* 0x001fd2000f8ec0ff */
[----:B------:R-:W0:Y:S04]  /*0870*/  @!P3 LDS.U8 R33, [R25+UR4+0x3] ;  /* 0x000003041921b984 */ /* 0x000e280008000000 */
[----:B------:R-:W1:Y:S04]  /*0880*/  @!P1 LDS.U8 R29, [R25+UR4+0x4] ;  /* 0x00000404191d9984 */ /* 0x000e680008000000 */
[----:B------:R-:W2:Y:S04]  /*0890*/  @!P0 LDS.U8 R32, [R25+UR4+0x5] ;  /* 0x0000050419208984 */ /* 0x000ea80008000000 */
[----:B------:R3:W4:Y:S02]  /*08a0*/  @!P2 LDS.U8 R30, [R25+UR4+0x6] ;  /* 0x00000604191ea984 */ /* 0x0007240008000000 */
[----:B---3--:R-:W-:Y:S01]  /*08b0*/  VIADD R25, R22, 0xa ;  /* 0x0000000a16197836 */ /* 0x008fe20000000000 */
[----:B------:R-:W-:-:S02]  /*08c0*/  @P3 SEL R33, RZ, 0x6, P4 ;  /* 0x00000006ff213807 */ /* 0x000fc40002000000 */
[----:B------:R-:W-:Y:S02]  /*08d0*/  ISETP.GE.U32.AND P3, PT, R28, UR8, PT ;  /* 0x000000081c007c0c */ /* 0x000fe4000bf66070 */
[----:B------:R-:W-:Y:S02]  /*08e0*/  @P1 ISETP.NE.AND P4, PT, R31, RZ, PT ;  /* 0x000000ff1f00120c */ /* 0x000fe40003f85270 */
[----:B0-----:R-:W-:-:S04]  /*08f0*/  @P1 LEA R28, R33, 0x6, 0x8 ;  /* 0x00000006211c1811 */ /* 0x001fc800078e40ff */
[----:B------:R-:W-:Y:S01]  /*0900*/  @P1 SEL R34, R28, R33, !P4 ;  /* 0x000000211c221207 */ /* 0x000fe20006000000 */
[----:B------:R-:W-:Y:S01]  /*0910*/  VIADD R28, R22, 0x9 ;  /* 0x00000009161c7836 */ /* 0x000fe20000000000 */
[----:B------:R-:W-:Y:S01]  /*0920*/  @P0 ISETP.NE.AND P4, PT, R31, 0x1, PT ;  /* 0x000000011f00080c */ /* 0x000fe20003f85270 */
[----:B-1----:R-:W-:Y:S02]  /*0930*/  @!P1 IMAD R34, R33, 0x100, R29 ;  /* 0x0000010021229824 */ /* 0x002fe400078e021d */
[----:B------:R-:W0:Y:S01]  /*0940*/  @!P3 LDS.U8 R29, [R27+UR4+0x3] ;  /* 0x000003041b1db984 */ /* 0x000e220008000000 */
[----:B------:R-:W-:Y:S02]  /*0950*/  ISETP.GE.U32.AND P1, PT, R28, UR8, PT ;  /* 0x000000081c007c0c */ /* 0x000fe4000bf26070 */
[----:B------:R-:W-:-:S04]  /*0960*/  @P0 LEA R33, R34, 0x6, 0x8 ;  /* 0x0000000622210811 */ /* 0x000fc800078e40ff */
[----:B------:R-:W-:Y:S01]  /*0970*/  @P0 SEL R33, R33, R34, !P4 ;  /* 0x0000002221210207 */ /* 0x000fe20006000000 */
[----:B--2---:R-:W-:Y:S01]  /*0980*/  @!P0 IMAD R33, R34, 0x100, R32 ;  /* 0x0000010022218824 */ /* 0x004fe200078e0220 */
[----:B------:R-:W-:Y:S02]  /*0990*/  ISETP.GE.U32.AND P0, PT, R25, UR8, PT ;  /* 0x0000000819007c0c */ /* 0x000fe4000bf06070 */
[----:B------:R-:W-:Y:S01]  /*09a0*/  @P2 ISETP.NE.AND P4, PT, R31, 0x2, PT ;  /* 0x000000021f00280c */ /* 0x000fe20003f85270 */
[----:B------:R-:W-:Y:S01]  /*09b0*/  VIADD R31, R22, 0xc ;  /* 0x0000000c161f7836 */ /* 0x000fe20000000000 */
[----:B------:R-:W-:Y:S01]  /*09c0*/  @P2 LEA R25, R33, 0x6, 0x8 ;  /* 0x0000000621192811 */ /* 0x000fe200078e40ff */
[----:B------:R-:W1:Y:S03]  /*09d0*/  @!P1 LDS.U8 R34, [R27+UR4+0x4] ;  /* 0x000004041b229984 */ /* 0x000e660008000000 */
[----:B------:R-:W-:Y:S01]  /*09e0*/  @P2 SEL R25, R25, R33, !P4 ;  /* 0x0000002119192207 */ /* 0x000fe20006000000 */
[----:B----4-:R-:W-:-:S02]  /*09f0*/  @!P2 IMAD R25, R33, 0x100, R30 ;  /* 0x000001002119a824 */ /* 0x010fc400078e021e */
[----:B------:R-:W-:Y:S02]  /*0a00*/  VIADD R30, R22, 0xb ;  /* 0x0000000b161e7836 */ /* 0x000fe40000000000 */
[----:B------:R-:W2:Y:S01]  /*0a10*/  @!P0 LDS.U8 R33, [R27+UR4+0x5] ;  /* 0x000005041b218984 */ /* 0x000ea20008000000 */
[----:B------:R-:W-:Y:S02]  /*0a20*/  LOP3.LUT R16, R25, R16, RZ, 0x3c, !PT ;  /* 0x0000001019107212 */ /* 0x000fe400078e3cff */
[----:B------:R-:W-:Y:S01]  /*0a30*/  ISETP.GE.U32.AND P2, PT, R30, UR8, PT ;  /* 0x000000081e007c0c */ /* 0x000fe2000bf46070 */
[----:B------:R-:W-:-:S05]  /*0a40*/  VIADD R30, R23, 0xfffffff8 ;  /* 0xfffffff8171e7836 */ /* 0x000fca0000000000 */
[----:B------:R-:W-:-:S07]  /*0a50*/  @P3 ISETP.NE.AND P4, PT, R30, -0x1, PT ;  /* 0xffffffff1e00380c */ /* 0x000fce0003f85270 */
[----:B------:R3:W4:Y:S01]  /*0a60*/  @!P2 LDS.U8 R32, [R27+UR4+0x6] ;  /* 0x000006041b20a984 */ /* 0x0007220008000000 */
[----:B------:R-:W-:Y:S02]  /*0a70*/  @P3 SEL R29, RZ, 0x6, P4 ;  /* 0x00000006ff1d3807 */ /* 0x000fe40002000000 */
[----:B------:R-:W-:Y:S02]  /*0a80*/  @P1 ISETP.NE.AND P4, PT, R30, RZ, PT ;  /* 0x000000ff1e00120c */ /* 0x000fe40003f85270 */
[----:B0-----:R-:W-:Y:S02]  /*0a90*/  @P1 LEA R36, R29, 0x6, 0x8 ;  /* 0x000000061d241811 */ /* 0x001fe400078e40ff */
[----:B------:R-:W-:Y:S01]  /*0aa0*/  ISETP.GE.U32.AND P3, PT, R31, UR8, PT ;  /* 0x000000081f007c0c */ /* 0x000fe2000bf66070 */
[----:B---3--:R-:W-:Y:S01]  /*0ab0*/  VIADD R27, R22, 0xe ;  /* 0x0000000e161b7836 */ /* 0x008fe20000000000 */
[----:B------:R-:W-:Y:S02]  /*0ac0*/  @P1 SEL R36, R36, R29, !P4 ;  /* 0x0000001d24241207 */ /* 0x000fe40006000000 */
[----:B------:R-:W-:Y:S01]  /*0ad0*/  @P0 ISETP.NE.AND P4, PT, R30, 0x1, PT ;  /* 0x000000011e00080c */ /* 0x000fe20003f85270 */
[----:B-1----:R-:W-:-:S02]  /*0ae0*/  @!P1 IMAD R36, R29, 0x100, R34 ;  /* 0x000001001d249824 */ /* 0x002fc400078e0222 */
[----:B------:R-:W-:-:S06]  /*0af0*/  VIADD R29, R22, 0xd ;  /* 0x0000000d161d7836 */ /* 0x000fcc0000000000 */
[----:B------:R-:W0:Y:S01]  /*0b00*/  @!P3 LDS.U8 R31, [R28+UR4+0x3] ;  /* 0x000003041c1fb984 */ /* 0x000e220008000000 */
[C---:B------:R-:W-:Y:S02]  /*0b10*/  @P0 LEA R35, R36.reuse, 0x6, 0x8 ;  /* 0x0000000624230811 */ /* 0x040fe400078e40ff */
[----:B------:R-:W-:Y:S02]  /*0b20*/  ISETP.GE.U32.AND P1, PT, R29, UR8, PT ;  /* 0x000000081d007c0c */ /* 0x000fe4000bf26070 */
[----:B------:R-:W-:Y:S01]  /*0b30*/  @P0 SEL R35, R35, R36, !P4 ;  /* 0x0000002423230207 */ /* 0x000fe20006000000 */
[----:B--2---:R-:W-:Y:S01]  /*0b40*/  @!P0 IMAD R35, R36, 0x100, R33 ;  /* 0x0000010024238824 */ /* 0x004fe200078e0221 */
[----:B------:R-:W-:Y:S02]  /*0b50*/  ISETP.GE.U32.AND P0, PT, R27, UR8, PT ;  /* 0x000000081b007c0c */ /* 0x000fe4000bf06070 */
[----:B------:R-:W-:Y:S02]  /*0b60*/  @P2 ISETP.NE.AND P4, PT, R30, 0x2, PT ;  /* 0x000000021e00280c */ /* 0x000fe40003f85270 */
[----:B------:R-:W-:-:S04]  /*0b70*/  @P2 LEA R30, R35, 0x6, 0x8 ;  /* 0x00000006231e2811 */ /* 0x000fc800078e40ff */
[----:B------:R-:W-:Y:S01]  /*0b80*/  @P2 SEL R27, R30, R35, !P4 ;  /* 0x000000231e1b2207 */ /* 0x000fe20006000000 */
[----:B------:R-:W1:Y:S01]  /*0b90*/  @!P1 LDS.U8 R34, [R28+UR4+0x4] ;  /* 0x000004041c229984 */ /* 0x000e620008000000 */
[----:B------:R-:W-:Y:S02]  /*0ba0*/  VIADD R30, R23, 0xfffffff4 ;  /* 0xfffffff4171e7836 */ /* 0x000fe40000000000 */
[----:B----4-:R-:W-:Y:S02]  /*0bb0*/  @!P2 IMAD R27, R35, 0x100, R32 ;  /* 0x00000100231ba824 */ /* 0x010fe400078e0220 */
[----:B------:R-:W2:Y:S01]  /*0bc0*/  @!P0 LDS.U8 R32, [R28+UR4+0x5] ;  /* 0x000005041c208984 */ /* 0x000ea20008000000 */
[----:B------:R-:W-:Y:S02]  /*0bd0*/  @P3 ISETP.NE.AND P2, PT, R30, -0x1, PT ;  /* 0xffffffff1e00380c */ /* 0x000fe40003f45270 */
[----:B------:R-:W-:Y:S02]  /*0be0*/  LOP3.LUT R14, R27, R14, RZ, 0x3c, !PT ;  /* 0x0000000e1b0e7212 */ /* 0x000fe400078e3cff */
[----:B------:R-:W-:-:S02]  /*0bf0*/  @P3 SEL R31, RZ, 0x6, P2 ;  /* 0x00000006ff1f3807 */ /* 0x000fc40001000000 */
[C---:B------:R-:W-:Y:S02]  /*0c00*/  @P1 ISETP.NE.AND P2, PT, R30.reuse, RZ, PT ;  /* 0x000000ff1e00120c */ /* 0x040fe40003f45270 */
[C---:B0-----:R-:W-:Y:S02]  /*0c10*/  @P1 LEA R36, R31.reuse, 0x6, 0x8 ;  /* 0x000000061f241811 */ /* 0x041fe400078e40ff */
[----:B------:R-:W-:Y:S02]  /*0c20*/  @P0 ISETP.NE.AND P3, PT, R30, 0x1, PT ;  /* 0x000000011e00080c */ /* 0x000fe40003f65270 */
[----:B------:R-:W-:Y:S01]  /*0c30*/  @P1 SEL R35, R36, R31, !P2 ;  /* 0x0000001f24231207 */ /* 0x000fe20005000000 */
[----:B-1----:R-:W-:Y:S02]  /*0c40*/  @!P1 IMAD R35, R31, 0x100, R34 ;  /* 0x000001001f239824 */ /* 0x002fe400078e0222 */
[----:B------:R-:W-:-:S03]  /*0c50*/  VIADD R31, R22, 0xf ;  /* 0x0000000f161f7836 */ /* 0x000fc60000000000 */
[----:B------:R-:W-:Y:S02]  /*0c60*/  @P0 LEA R34, R35, 0x6, 0x8 ;  /* 0x0000000623220811 */ /* 0x000fe400078e40ff */
[----:B------:R-:W-:Y:S01]  /*0c70*/  ISETP.GE.U32.AND P2, PT, R31, UR8, PT ;  /* 0x000000081f007c0c */ /* 0x000fe2000bf46070 */
[----:B------:R-:W-:Y:S01]  /*0c80*/  VIADD R31, R22, 0x10 ;  /* 0x00000010161f7836 */ /* 0x000fe20000000000 */
[----:B------:R-:W-:Y:S01]  /*0c90*/  @P0 SEL R33, R34, R35, !P3 ;  /* 0x0000002322210207 */ /* 0x000fe20005800000 */
[----:B--2---:R-:W-:-:S03]  /*0ca0*/  @!P0 IMAD R33, R35, 0x100, R32 ;  /* 0x0000010023218824 */ /* 0x004fc600078e0220 */
[----:B------:R-:W-:Y:S01]  /*0cb0*/  ISETP.GE.U32.AND P1, PT, R31, UR8, PT ;  /* 0x000000081f007c0c */ /* 0x000fe2000bf26070 */
[----:B------:R-:W-:-:S05]  /*0cc0*/  VIADD R31, R22, 0x11 ;  /* 0x00000011161f7836 */ /* 0x000fca0000000000 */
[----:B------:R-:W-:Y:S01]  /*0cd0*/  ISETP.GE.U32.AND P0, PT, R31, UR8, PT ;  /* 0x000000081f007c0c */ /* 0x000fe2000bf06070 */
[----:B------:R-:W0:Y:S01]  /*0ce0*/  @!P2 LDS.U8 R28, [R28+UR4+0x6] ;  /* 0x000006041c1ca984 */ /* 0x000e220008000000 */
[----:B------:R-:W-:Y:S02]  /*0cf0*/  @P2 ISETP.NE.AND P3, PT, R30, 0x2, PT ;  /* 0x000000021e00280c */ /* 0x000fe40003f65270 */
[----:B------:R-:W-:-:S03]  /*0d00*/  @P2 LEA R30, R33, 0x6, 0x8 ;  /* 0x00000006211e2811 */ /* 0x000fc600078e40ff */
[----:B------:R-:W1:Y:S01]  /*0d10*/  @!P1 LDS.U8 R32, [R29+UR4+0x3] ;  /* 0x000003041d209984 */ /* 0x000e620008000000 */
[----:B------:R-:W-:-:S05]  /*0d20*/  @P2 SEL R30, R30, R33, !P3 ;  /* 0x000000211e1e2207 */ /* 0x000fca0005800000 */
[----:B------:R-:W2:Y:S01]  /*0d30*/  @!P0 LDS.U8 R35, [R29+UR4+0x4] ;  /* 0x000004041d238984 */ /* 0x000ea20008000000 */
[----:B0-----:R-:W-:Y:S02]  /*0d40*/  @!P2 IMAD R30, R33, 0x100, R28 ;  /* 0x00000100211ea824 */ /* 0x001fe400078e021c */
[----:B------:R-:W-:-:S03]  /*0d50*/  VIADD R33, R23, 0xfffffff0 ;  /* 0xfffffff017217836 */ /* 0x000fc60000000000 */
[----:B------:R-:W-:Y:S02]  /*0d60*/  LOP3.LUT R21, R30, R21, RZ, 0x3c, !PT ;  /* 0x000000151e157212 */ /* 0x000fe400078e3cff */
[----:B------:R-:W-:-:S04]  /*0d70*/  @P1 ISETP.NE.AND P2, PT, R33, -0x1, PT ;  /* 0xffffffff2100180c */ /* 0x000fc80003f45270 */
[----:B------:R-:W-:Y:S02]  /*0d80*/  @P1 SEL R32, RZ, 0x6, P2 ;  /* 0x00000006ff201807 */ /* 0x000fe40001000000 */
[----:B------:R-:W-:Y:S02]  /*0d90*/  @P0 ISETP.NE.AND P1, PT, R33, RZ, PT ;  /* 0x000000ff2100020c */ /* 0x000fe40003f25270 */
[----:B-1----:R-:W-:-:S04]  /*0da0*/  @P0 LEA R37, R32, 0x6, 0x8 ;  /* 0x0000000620250811 */ /* 0x002fc800078e40ff */
[----:B------:R-:W-:Y:S01]  /*0db0*/  @P0 SEL R28, R37, R32, !P1 ;  /* 0x00000020251c0207 */ /* 0x000fe20004800000 */
[----:B--2---:R-:W-:Y:S02]  /*0dc0*/  @!P0 IMAD R28, R32, 0x100, R35 ;  /* 0x00000100201c8824 */ /* 0x004fe400078e0223 */
[----:B------:R-:W-:-:S05]  /*0dd0*/  VIADD R32, R22, 0x12 ;  /* 0x0000001216207836 */ /* 0x000fca0000000000 */
[----:B------:R-:W-:Y:S01]  /*0de0*/  ISETP.GE.U32.AND P0, PT, R32, UR8, PT ;  /* 0x0000000820007c0c */ /* 0x000fe2000bf06070 */
[----:B------:R-:W-:-:S12]  /*0df0*/  VIADD R32, R22, 0x15 ;  /* 0x0000001516207836 */ /* 0x000fd80000000000 */
[----:B------:R-:W0:Y:S01]  /*0e00*/  @!P0 LDS.U8 R37, [R29+UR4+0x5] ;  /* 0x000005041d258984 */ /* 0x000e220008000000 */
[----:B------:R-:W-:Y:S02]  /*0e10*/  @P0 ISETP.NE.AND P1, PT, R33, 0x1, PT ;  /* 0x000000012100080c */ /* 0x000fe40003f25270 */
[----:B------:R-:W-:-:S04]  /*0e20*/  @P0 LEA R35, R28, 0x6, 0x8 ;  /* 0x000000061c230811 */ /* 0x000fc800078e40ff */
[----:B------:R-:W-:Y:S01]  /*0e30*/  @P0 SEL R34, R35, R28, !P1 ;  /* 0x0000001c23220207 */ /* 0x000fe20004800000 */
[----:B0-----:R-:W-:Y:S01]  /*0e40*/  @!P0 IMAD R34, R28, 0x100, R37 ;  /* 0x000001001c228824 */ /* 0x001fe200078e0225 */
[----:B------:R-:W-:Y:S01]  /*0e50*/  ISETP.GE.U32.AND P0, PT, R32, UR8, PT ;  /* 0x0000000820007c0c */ /* 0x000fe2000bf06070 */
[----:B------:R-:W-:-:S05]  /*0e60*/  VIADD R28, R22, 0x13 ;  /* 0x00000013161c7836 */ /* 0x000fca0000000000 */
[----:B------:R-:W-:Y:S01]  /*0e70*/  ISETP.GE.U32.AND P1, PT, R28, UR8, PT ;  /* 0x000000081c007c0c */ /* 0x000fe2000bf26070 */
[----:B------:R-:W-:-:S05]  /*0e80*/  VIADD R28, R22, 0x14 ;  /* 0x00000014161c7836 */ /* 0x000fca0000000000 */
[----:B------:R-:W-:-:S07]  /*0e90*/  ISETP.GE.U32.AND P3, PT, R28, UR8, PT ;  /* 0x000000081c007c0c */ /* 0x000fce000bf66070 */
[----:B------:R0:W1:Y:S01]  /*0ea0*/  @!P1 LDS.U8 R37, [R29+UR4+0x6] ;  /* 0x000006041d259984 */ /* 0x0000620008000000 */
[----:B------:R-:W-:Y:S02]  /*0eb0*/  @P1 ISETP.NE.AND P2, PT, R33, 0x2, PT ;  /* 0x000000022100180c */ /* 0x000fe40003f45270 */
[----:B------:R-:W-:-:S03]  /*0ec0*/  @P1 LEA R35, R34, 0x6, 0x8 ;  /* 0x0000000622231811 */ /* 0x000fc600078e40ff */
[----:B------:R-:W2:Y:S01]  /*0ed0*/  @!P3 LDS.U8 R33, [R31+UR4+0x3] ;  /* 0x000003041f21b984 */ /* 0x000ea20008000000 */
[----:B------:R-:W-:Y:S01]  /*0ee0*/  @P1 SEL R28, R35, R34, !P2 ;  /* 0x00000022231c1207 */ /* 0x000fe20005000000 */
[----:B0-----:R-:W-:Y:S02]  /*0ef0*/  VIADD R29, R23, 0xffffffec ;  /* 0xffffffec171d7836 */ /* 0x001fe40000000000 */
[----:B-1----:R-:W-:-:S03]  /*0f00*/  @!P1 IMAD R28, R34, 0x100, R37 ;  /* 0x00000100221c9824 */ /* 0x002fc600078e0225 */
[C---:B------:R-:W-:Y:S01]  /*0f10*/  @P3 ISETP.NE.AND P1, PT, R29.reuse, -0x1, PT ;  /* 0xffffffff1d00380c */ /* 0x040fe20003f25270 */
[----:B------:R-:W0:Y:S01]  /*0f20*/  @!P0 LDS.U8 R34, [R31+UR4+0x4] ;  /* 0x000004041f228984 */ /* 0x000e220008000000 */
[----:B------:R-:W-:Y:S02]  /*0f30*/  LOP3.LUT R19, R28, R19, RZ, 0x3c, !PT ;  /* 0x000000131c137212 */ /* 0x000fe400078e3cff */
[----:B------:R-:W-:Y:S02]  /*0f40*/  @P3 SEL R33, RZ, 0x6, P1 ;  /* 0x00000006ff213807 */ /* 0x000fe40000800000 */
[----:B------:R-:W-:Y:S02]  /*0f50*/  @P0 ISETP.NE.AND P1, PT, R29, RZ, PT ;  /* 0x000000ff1d00020c */ /* 0x000fe40003f25270 */
[----:B--2---:R-:W-:-:S04]  /*0f60*/  @P0 LEA R26, R33, 0x6, 0x8 ;  /* 0x00000006211a0811 */ /* 0x004fc800078e40ff */
[----:B------:R-:W-:Y:S01]  /*0f70*/  @P0 SEL R26, R26, R33, !P1 ;  /* 0x000000211a1a0207 */ /* 0x000fe20004800000 */
[----:B0-----:R-:W-:Y:S02]  /*0f80*/  @!P0 IMAD R26, R33, 0x100, R34 ;  /* 0x00000100211a8824 */ /* 0x001fe400078e0222 */
[----:B------:R-:W-:-:S05]  /*0f90*/  VIADD R33, R22, 0x16 ;  /* 0x0000001616217836 */ /* 0x000fca0000000000 */
[----:B------:R-:W-:-:S13]  /*0fa0*/  ISETP.GE.U32.AND P0, PT, R33, UR8, PT ;  /* 0x0000000821007c0c */ /* 0x000fda000bf06070 */
[----:B------:R-:W0:Y:S01]  /*0fb0*/  @!P0 LDS.U8 R35, [R31+UR4+0x5] ;  /* 0x000005041f238984 */ /* 0x000e220008000000 */
[----:B------:R-:W-:Y:S02]  /*0fc0*/  @P0 ISETP.NE.AND P1, PT, R29, 0x1, PT ;  /* 0x000000011d00080c */ /* 0x000fe40003f25270 */
[----:B------:R-:W-:-:S04]  /*0fd0*/  @P0 LEA R33, R26, 0x6, 0x8 ;  /* 0x000000061a210811 */ /* 0x000fc800078e40ff */
[----:B------:R-:W-:Y:S01]  /*0fe0*/  @P0 SEL R33, R33, R26, !P1 ;  /* 0x0000001a21210207 */ /* 0x000fe20004800000 */
[----:B0-----:R-:W-:Y:S02]  /*0ff0*/  @!P0 IMAD R33, R26, 0x100, R35 ;  /* 0x000001001a218824 */ /* 0x001fe400078e0223 */
[----:B------:R-:W-:-:S05]  /*1000*/  VIADD R26, R22, 0x17 ;  /* 0x00000017161a7836 */ /* 0x000fca0000000000 */
[----:B------:R-:W-:Y:S01]  /*1010*/  ISETP.GE.U32.AND P1, PT, R26, UR8, PT ;  /* 0x000000081a007c0c */ /* 0x000fe2000bf26070 */
[----:B------:R-:W-:-:S05]  /*1020*/  VIADD R26, R22, 0x18 ;  /* 0x00000018161a7836 */ /* 0x000fca0000000000 */
[----:B------:R-:W-:Y:S01]  /*1030*/  ISETP.GE.U32.AND P3, PT, R26, UR8, PT ;  /* 0x000000081a007c0c */ /* 0x000fe2000bf66070 */
[----:B------:R-:W-:-:S05]  /*1040*/  VIADD R26, R22, 0x19 ;  /* 0x00000019161a7836 */ /* 0x000fca0000000000 */
[----:B------:R-:W-:Y:S01]  /*1050*/  ISETP.GE.U32.AND P0, PT, R26, UR8, PT ;  /* 0x000000081a007c0c */ /* 0x000fe2000bf06070 */
[----:B------:R0:W1:Y:S01]  /*1060*/  @!P1 LDS.U8 R35, [R31+UR4+0x6] ;  /* 0x000006041f239984 */ /* 0x0000620008000000 */
[----:B------:R-:W-:Y:S02]  /*1070*/  @P1 ISETP.NE.AND P2, PT, R29, 0x2, PT ;  /* 0x000000021d00180c */ /* 0x000fe40003f45270 */
[----:B------:R-:W-:-:S03]  /*1080*/  @P1 LEA R36, R33, 0x6, 0x8 ;  /* 0x0000000621241811 */ /* 0x000fc600078e40ff */
[----:B------:R-:W2:Y:S01]  /*1090*/  @!P3 LDS.U8 R34, [R32+UR4+0x3] ;  /* 0x000003042022b984 */ /* 0x000ea20008000000 */
[----:B------:R-:W-:Y:S01]  /*10a0*/  @P1 SEL R29, R36, R33, !P2 ;  /* 0x00000021241d1207 */ /* 0x000fe20005000000 */
[C---:B0-----:R-:W-:Y:S02]  /*10b0*/  VIADD R31, R23.reuse, 0xffffffe8 ;  /* 0xffffffe8171f7836 */ /* 0x041fe40000000000 */
[----:B------:R-:W-:Y:S02]  /*10c0*/  VIADD R23, R23, 0xffffffe4 ;  /* 0xffffffe417177836 */ /* 0x000fe40000000000 */
[----:B-1----:R-:W-:Y:S01]  /*10d0*/  @!P1 IMAD R29, R33, 0x100, R35 ;  /* 0x00000100211d9824 */ /* 0x002fe200078e0223 */
[----:B------:R-:W-:Y:S01]  /*10e0*/  @P3 ISETP.NE.AND P1, PT, R31, -0x1, PT ;  /* 0xffffffff1f00380c */ /* 0x000fe20003f25270 */
[----:B------:R-:W0:Y:S03]  /*10f0*/  @!P0 LDS.U8 R33, [R32+UR4+0x4] ;  /* 0x0000040420218984 */ /* 0x000e260008000000 */
[----:B------:R-:W-:-:S02]  /*1100*/  LOP3.LUT R12, R29, R12, RZ, 0x3c, !PT ;  /* 0x0000000c1d0c7212 */ /* 0x000fc400078e3cff */
        /* <DEDUP_REMOVED lines=18> */
[----:B------:R-:W0:Y:S01]  /*1230*/  @!P3 LDS.U8 R35, [R26+UR4+0x3] ;  /* 0x000003041a23b984 */ /* 0x000e220008000000 */
[----:B------:R-:W-:-:S05]  /*1240*/  @P3 ISETP.NE.AND P4, PT, R23, -0x1, PT ;  /* 0xffffffff1700380c */ /* 0x000fca0003f85270 */
[----:B------:R-:W-:Y:S01]  /*1250*/  @P0 ISETP.NE.AND P1, PT, R31, 0x2, PT ;  /* 0x000000021f00080c */ /* 0x000fe20003f25270 */
[C---:B------:R-:W-:Y:S01]  /*1260*/  VIADD R31, R22.reuse, 0x1e ;  /* 0x0000001e161f7836 */ /* 0x040fe20000000000 */
[----:B------:R-:W-:Y:S01]  /*1270*/  @!P0 LDS.U8 R32, [R32+UR4+0x6] ;  /* 0x0000060420208984 */ /* 0x000fe20008000000 */
[----:B------:R-:W-:-:S03]  /*1280*/  VIADD R22, R22, 0x1f ;  /* 0x0000001f16167836 */ /* 0x000fc60000000000 */
[----:B------:R-:W1:Y:S01]  /*1290*/  @!P2 LDS.U8 R34, [R26+UR4+0x4] ;  /* 0x000004041a22a984 */ /* 0x000e620008000000 */
[----:B------:R-:W-:Y:S02]  /*12a0*/  @P3 SEL R35, RZ, 0x6, P4 ;  /* 0x00000006ff233807 */ /* 0x000fe40002000000 */
[----:B------:R-:W-:Y:S02]  /*12b0*/  @P2 ISETP.NE.AND P3, PT, R23, RZ, PT ;  /* 0x000000ff1700220c */ /* 0x000fe40003f65270 */
[----:B0-----:R-:W-:-:S04]  /*12c0*/  @P2 LEA R25, R35, 0x6, 0x8 ;  /* 0x0000000623192811 */ /* 0x001fc800078e40ff */
[----:B------:R-:W-:Y:S02]  /*12d0*/  @P2 SEL R25, R25, R35, !P3 ;  /* 0x0000002319192207 */ /* 0x000fe40005800000 */
[----:B------:R-:W-:Y:S01]  /*12e0*/  ISETP.GE.U32.AND P3, PT, R31, UR8, PT ;  /* 0x000000081f007c0c */ /* 0x000fe2000bf66070 */
[----:B-1----:R-:W-:Y:S01]  /*12f0*/  @!P2 IMAD R25, R35, 0x100, R34 ;  /* 0x000001002319a824 */ /* 0x002fe200078e0222 */
[----:B------:R-:W-:-:S11]  /*1300*/  ISETP.GE.U32.AND P2, PT, R22, UR8, PT ;  /* 0x0000000816007c0c */ /* 0x000fd6000bf46070 */
[----:B------:R-:W0:Y:S01]  /*1310*/  @!P3 LDS.U8 R36, [R26+UR4+0x5] ;  /* 0x000005041a24b984 */ /* 0x000e220008000000 */
[----:B------:R-:W-:Y:S02]  /*1320*/  @P3 ISETP.NE.AND P4, PT, R23, 0x1, PT ;  /* 0x000000011700380c */ /* 0x000fe40003f85270 */
[----:B------:R-:W-:Y:S01]  /*1330*/  @P3 LEA R34, R25, 0x6, 0x8 ;  /* 0x0000000619223811 */ /* 0x000fe200078e40ff */
[----:B------:R-:W1:Y:S01]  /*1340*/  @!P2 LDS.U8 R22, [R26+UR4+0x6] ;  /* 0x000006041a16a984 */ /* 0x000e620008000000 */
[----:B------:R-:W-:Y:S02]  /*1350*/  UMOV UR4, URZ ;  /* 0x000000ff00047c82 */ /* 0x000fe40008000000 */
[----:B------:R-:W-:Y:S02]  /*1360*/  @P3 SEL R31, R34, R25, !P4 ;  /* 0x00000019221f3207 */ /* 0x000fe40006000000 */
[----:B------:R-:W-:-:S04]  /*1370*/  @P0 LEA R34, R33, 0x6, 0x8 ;  /* 0x0000000621220811 */ /* 0x000fc800078e40ff */
[----:B------:R-:W-:Y:S01]  /*1380*/  @P0 SEL R34, R34, R33, !P1 ;  /* 0x0000002122220207 */ /* 0x000fe20004800000 */
[----:B------:R-:W-:-:S05]  /*1390*/  @!P0 IMAD R34, R33, 0x100, R32 ;  /* 0x0000010021228824 */ /* 0x000fca00078e0220 */
[----:B------:R-:W-:Y:S01]  /*13a0*/  LOP3.LUT R17, R34, R17, RZ, 0x3c, !PT ;  /* 0x0000001122117212 */ /* 0x000fe200078e3cff */
[----:B0-----:R-:W-:Y:S01]  /*13b0*/  @!P3 IMAD R31, R25, 0x100, R36 ;  /* 0x00000100191fb824 */ /* 0x001fe200078e0224 */
[----:B------:R-:W-:-:S04]  /*13c0*/  @P2 ISETP.NE.AND P3, PT, R23, 0x2, PT ;  /* 0x000000021700280c */ /* 0x000fc80003f65270 */
[----:B------:R-:W-:-:S04]  /*13d0*/  @P2 LEA R23, R31, 0x6, 0x8 ;  /* 0x000000061f172811 */ /* 0x000fc800078e40ff */
[----:B------:R-:W-:Y:S01]  /*13e0*/  @P2 SEL R36, R23, R31, !P3 ;  /* 0x0000001f17242207 */ /* 0x000fe20005800000 */
[----:B-1----:R-:W-:-:S05]  /*13f0*/  @!P2 IMAD R36, R31, 0x100, R22 ;  /* 0x000001001f24a824 */ /* 0x002fca00078e0216 */
[----:B------:R-:W-:-:S07]  /*1400*/  LOP3.LUT R15, R36, R15, RZ, 0x3c, !PT ;  /* 0x0000000f240f7212 */ /* 0x000fce00078e3cff */
.L_x_3:
[----:B------:R-:W-:Y:S01]  /*1410*/  USHF.L.U32 UR5, UR4, 0x2, URZ ;  /* 0x0000000204057899 */ /* 0x000fe200080006ff */
[----:B------:R-:W-:Y:S01]  /*1420*/  LOP3.LUT R13, R8, R13, R19, 0x96, !PT ;  /* 0x0000000d080d7212 */ /* 0x000fe200078e9613 */
[----:B------:R-:W-:Y:S01]  /*1430*/  UIADD3 UR4, UPT, UPT, UR4, 0x10, URZ ;  /* 0x0000001004047890 */ /* 0x000fe2000fffe0ff */
[-C--:B------:R-:W-:Y:S02]  /*1440*/  LOP3.LUT R23, R3, R18.reuse, R16, 0x96, !PT ;  /* 0x0000001203177212 */ /* 0x080fe400078e9610 */
[----:B------:R-:W-:Y:S01]  /*1450*/  LOP3.LUT R22, R10, R17, R14, 0x96, !PT ;  /* 0x000000110a167212 */ /* 0x000fe200078e960e */
[----:B------:R-:W-:Y:S01]  /*1460*/  UISETP.GE.U32.AND UP0, UPT, UR4, 0x2b0, UPT ;  /* 0x000002b00400788c */ /* 0x000fe2000bf06070 */
[----:B------:R-:W-:Y:S02]  /*1470*/  LOP3.LUT R25, R20, R11, R21, 0x96, !PT ;  /* 0x0000000b14197212 */ /* 0x000fe400078e9615 */
[----:B------:R-:W-:Y:S02]  /*1480*/  LOP3.LUT R23, R23, R13, R20, 0x96, !PT ;  /* 0x0000000d17177212 */ /* 0x000fe400078e9614 */
[----:B------:R-:W-:Y:S01]  /*1490*/  LOP3.LUT R14, R15, R17, R12, 0x96, !PT ;  /* 0x000000110f0e7212 */ /* 0x000fe200078e960c */
[----:B------:R-:W0:Y:S01]  /*14a0*/  LDCU.64 UR6, c[0x3][UR5] ;  /* 0x00c00000050677ac */ /* 0x000e220008000a00 */
[----:B------:R-:W-:-:S02]  /*14b0*/  LOP3.LUT R26, R9, R18, R15, 0x96, !PT ;  /* 0x00000012091a7212 */ /* 0x000fc400078e960f */
[----:B------:R-:W-:Y:S01]  /*14c0*/  LOP3.LUT R25, R25, R22, R23, 0x96, !PT ;  /* 0x0000001619197212 */ /* 0x000fe200078e9617 */
[----:B------:R-:W1:Y:S01]  /*14d0*/  LDCU.64 UR10, c[0x3][UR5+0x8] ;  /* 0x00c00100050a77ac */ /* 0x000e620008000a00 */
[----:B------:R-:W-:Y:S02]  /*14e0*/  LOP3.LUT R21, R14, R13, R20, 0x96, !PT ;  /* 0x0000000d0e157212 */ /* 0x000fe400078e9614 */
[----:B------:R-:W-:Y:S01]  /*14f0*/  LOP3.LUT R14, R23, R14, R13, 0x96, !PT ;  /* 0x0000000e170e7212 */ /* 0x000fe200078e960d */
[----:B------:R-:W2:Y:S01]  /*1500*/  LDCU.64 UR12, c[0x3][UR5+0x30] ;  /* 0x00c00600050c77ac */ /* 0x000ea20008000a00 */
[----:B------:R-:W-:Y:S02]  /*1510*/  LOP3.LUT R16, R26, R22, R23, 0x96, !PT ;  /* 0x000000161a107212 */ /* 0x000fe400078e9617 */
[----:B------:R-:W-:Y:S02]  /*1520*/  LOP3.LUT R13, R25, R26, R22, 0x96, !PT ;  /* 0x0000001a190d7212 */ /* 0x000fe400078e9616 */
[----:B------:R-:W-:-:S02]  /*1530*/  SHF.L.W.U32.HI R28, R21, 0x2, R21 ;  /* 0x00000002151c7819 */ /* 0x000fc40000010e15 */
[----:B------:R-:W-:Y:S02]  /*1540*/  SHF.L.W.U32.HI R29, R21, 0x4, R21 ;  /* 0x00000004151d7819 */ /* 0x000fe40000010e15 */
[C-C-:B------:R-:W-:Y:S02]  /*1550*/  SHF.L.W.U32.HI R22, R23.reuse, 0xd, R23.reuse ;  /* 0x0000000d17167819 */ /* 0x140fe40000010e17 */
[C---:B------:R-:W-:Y:S02]  /*1560*/  SHF.L.W.U32.HI R31, R23.reuse, 0x16, R23 ;  /* 0x00000016171f7819 */ /* 0x040fe40000010e17 */
[----:B------:R-:W-:Y:S02]  /*1570*/  LOP3.LUT R27, R23, R8, R12, 0x96, !PT ;  /* 0x00000008171b7212 */ /* 0x000fe400078e960c */
[----:B0-----:R-:W-:Y:S02]  /*1580*/  LOP3.LUT R28, R29, UR6, R28, 0x96, !PT ;  /* 0x000000061d1c7c12 */ /* 0x001fe4000f8e961c */
[----:B------:R-:W-:Y:S01]  /*1590*/  LOP3.LUT R22, R31, UR7, R22, 0x96, !PT ;  /* 0x000000071f167c12 */ /* 0x000fe2000f8e9616 */
[----:B------:R-:W0:Y:S01]  /*15a0*/  LDCU.64 UR6, c[0x3][UR5+0x10] ;  /* 0x00c00200050677ac */ /* 0x000e220008000a00 */
[----:B------:R-:W-:-:S02]  /*15b0*/  LOP3.LUT R12, R21, R18, R19, 0x96, !PT ;  /* 0x00000012150c7212 */ /* 0x000fc400078e9613 */
[----:B------:R-:W-:Y:S02]  /*15c0*/  LOP3.LUT R19, R0, R11, R9, 0x96, !PT ;  /* 0x0000000b00137212 */ /* 0x000fe400078e9609 */
[----:B------:R-:W-:Y:S02]  /*15d0*/  LOP3.LUT R12, R12, R25, RZ, 0x3c, !PT ;  /* 0x000000190c0c7212 */ /* 0x000fe400078e3cff */
[C-C-:B------:R-:W-:Y:S02]  /*15e0*/  SHF.L.W.U32.HI R26, R16.reuse, 0x4, R16.reuse ;  /* 0x00000004101a7819 */ /* 0x140fe40000010e10 */
[----:B------:R-:W-:Y:S02]  /*15f0*/  LOP3.LUT R30, R27, R12, RZ, 0x3c, !PT ;  /* 0x0000000c1b1e7212 */ /* 0x000fe400078e3cff */
[----:B------:R-:W-:Y:S02]  /*1600*/  SHF.L.W.U32.HI R27, R16, 0x13, R16 ;  /* 0x00000013101b7819 */ /* 0x000fe40000010e10 */
[----:B------:R-:W-:-:S02]  /*1610*/  SHF.L.W.U32.HI R32, R25, 0x3, R25 ;  /* 0x0000000319207819 */ /* 0x000fc40000010e19 */
[----:B------:R-:W-:Y:S02]  /*1620*/  SHF.L.W.U32.HI R29, R25, 0xe, R25 ;  /* 0x0000000e191d7819 */ /* 0x000fe40000010e19 */
[----:B------:R-:W-:Y:S02]  /*1630*/  LOP3.LUT R17, R16, R11, R17, 0x96, !PT ;  /* 0x0000000b10117212 */ /* 0x000fe400078e9611 */
[----:B------:R-:W-:Y:S02]  /*1640*/  LOP3.LUT R19, R19, R12, RZ, 0x3c, !PT ;  /* 0x0000000c13137212 */ /* 0x000fe400078e3cff */
[----:B------:R-:W-:Y:S02]  /*1650*/  LOP3.LUT R12, R22, R23, RZ, 0x3c, !PT ;  /* 0x00000017160c7212 */ /* 0x000fe400078e3cff */
[----:B-1----:R-:W-:Y:S02]  /*1660*/  LOP3.LUT R23, R27, UR10, R26, 0x96, !PT ;  /* 0x0000000a1b177c12 */ /* 0x002fe4000f8e961a */
[----:B------:R-:W-:Y:S01]  /*1670*/  LOP3.LUT R32, R29, UR11, R32, 0x96, !PT ;  /* 0x0000000b1d207c12 */ /* 0x000fe2000f8e9620 */
[----:B------:R-:W1:Y:S01]  /*1680*/  LDCU.64 UR10, c[0x3][UR5+0x18] ;  /* 0x00c00300050a77ac */ /* 0x000e620008000a00 */
[----:B------:R-:W-:-:S02]  /*1690*/  LOP3.LUT R15, R25, R10, R15, 0x96, !PT ;  /* 0x0000000a190f7212 */ /* 0x000fc400078e960f */
[----:B------:R-:W-:Y:S02]  /*16a0*/  LOP3.LUT R22, R17, R30, RZ, 0x3c, !PT ;  /* 0x0000001e11167212 */ /* 0x000fe400078e3cff */
[----:B------:R-:W-:Y:S02]  /*16b0*/  LOP3.LUT R27, R3, R8, R0, 0x96, !PT ;  /* 0x00000008031b7212 */ /* 0x000fe400078e9600 */
[C-C-:B------:R-:W-:Y:S02]  /*16c0*/  SHF.L.W.U32.HI R31, R30.reuse, 0x3, R30.reuse ;  /* 0x000000031e1f7819 */ /* 0x140fe40000010e1e */
[----:B------:R-:W-:Y:S02]  /*16d0*/  SHF.L.W.U32.HI R34, R30, 0x8, R30 ;  /* 0x000000081e227819 */ /* 0x000fe40000010e1e */
[C-C-:B------:R-:W-:Y:S02]  /*16e0*/  SHF.L.W.U32.HI R26, R19.reuse, 0x1b, R19.reuse ;  /* 0x0000001b131a7819 */ /* 0x140fe40000010e13 */
[----:B------:R-:W-:-:S02]  /*16f0*/  SHF.L.W.U32.HI R29, R19, 0x1f, R19 ;  /* 0x0000001f131d7819 */ /* 0x000fc40000010e13 */
[-C--:B------:R-:W-:Y:S02]  /*1700*/  LOP3.LUT R17, R15, R22.reuse, RZ, 0x3c, !PT ;  /* 0x000000160f117212 */ /* 0x080fe400078e3cff */
[----:B------:R-:W-:Y:S02]  /*1710*/  LOP3.LUT R22, R27, R22, RZ, 0x3c, !PT ;  /* 0x000000161b167212 */ /* 0x000fe400078e3cff */
[----:B0-----:R-:W-:Y:S02]  /*1720*/  LOP3.LUT R31, R34, UR7, R31, 0x96, !PT ;  /* 0x00000007221f7c12 */ /* 0x001fe4000f8e961f */
[----:B------:R-:W-:Y:S02]  /*1730*/  LOP3.LUT R34, R19, R8, R18, 0x96, !PT ;  /* 0x0000000813227212 */ /* 0x000fe400078e9612 */
[----:B------:R-:W-:Y:S01]  /*1740*/  LOP3.LUT R26, R29, UR6, R26, 0x96, !PT ;  /* 0x000000061d1a7c12 */ /* 0x000fe2000f8e961a */
[----:B------:R-:W0:Y:S01]  /*1750*/  LDCU.64 UR6, c[0x3][UR5+0x20] ;  /* 0x00c00400050677ac */ /* 0x000e220008000a00 */
[----:B------:R-:W-:-:S02]  /*1760*/  LOP3.LUT R20, R20, R10, R3, 0x96, !PT ;  /* 0x0000000a14147212 */ /* 0x000fc400078e9603 */
[----:B------:R-:W-:Y:S02]  /*1770*/  LOP3.LUT R18, R30, R25, R10, 0x96, !PT ;  /* 0x000000191e127212 */ /* 0x000fe400078e960a */
[----:B------:R-:W-:Y:S02]  /*1780*/  LOP3.LUT R10, R22, R10, R11, 0x96, !PT ;  /* 0x0000000a160a7212 */ /* 0x000fe400078e960b */
[----:B------:R-:W-:Y:S02]  /*1790*/  LOP3.LUT R11, R34, R17, RZ, 0x3c, !PT ;  /* 0x00000011220b7212 */ /* 0x000fe400078e3cff */
[----:B------:R-:W-:Y:S02]  /*17a0*/  LOP3.LUT R15, R32, R25, RZ, 0x3c, !PT ;  /* 0x00000019200f7212 */ /* 0x000fe400078e3cff */
[----:B------:R-:W-:Y:S02]  /*17b0*/  LOP3.LUT R32, R30, R21, R9, 0x96, !PT ;  /* 0x000000151e207212 */ /* 0x000fe400078e9609 */
[----:B------:R-:W-:-:S02]  /*17c0*/  LOP3.LUT R9, R31, R30, RZ, 0x3c, !PT ;  /* 0x0000001e1f097212 */ /* 0x000fc400078e3cff */
[-C--:B------:R-:W-:Y:S02]  /*17d0*/  LOP3.LUT R25, R20, R11.reuse, RZ, 0x3c, !PT ;  /* 0x0000000b14197212 */ /* 0x080fe400078e3cff */
[C-C-:B------:R-:W-:Y:S02]  /*17e0*/  SHF.L.W.U32.HI R27, R22.reuse, 0x11, R22.reuse ;  /* 0x00000011161b7819 */ /* 0x140fe40000010e16 */
[----:B------:R-:W-:Y:S02]  /*17f0*/  SHF.L.W.U32.HI R30, R22, 0x1a, R22 ;  /* 0x0000001a161e7819 */ /* 0x000fe40000010e16 */
[C-C-:B------:R-:W-:Y:S02]  /*1800*/  SHF.L.W.U32.HI R31, R17.reuse, 0x3, R17.reuse ;  /* 0x00000003111f7819 */ /* 0x140fe40000010e11 */
[----:B------:R-:W-:Y:S02]  /*1810*/  SHF.L.W.U32.HI R34, R17, 0xc, R17 ;  /* 0x0000000c11227819 */ /* 0x000fe40000010e11 */
[----:B------:R-:W-:-:S02]  /*1820*/  LOP3.LUT R20, R32, R11, RZ, 0x3c, !PT ;  /* 0x0000000b20147212 */ /* 0x000fc400078e3cff */
[-C--:B------:R-:W-:Y:S02]  /*1830*/  LOP3.LUT R11, R28, R21.reuse, RZ, 0x3c, !PT ;  /* 0x000000151c0b7212 */ /* 0x080fe400078e3cff */
[----:B------:R-:W-:Y:S02]  /*1840*/  LOP3.LUT R21, R25, R21, R8, 0x96, !PT ;  /* 0x0000001519157212 */ /* 0x000fe400078e9608 */
[----:B-1----:R-:W-:Y:S01]  /*1850*/  LOP3.LUT R29, R30, UR10, R27, 0x96, !PT ;  /* 0x0000000a1e1d7c12 */ /* 0x002fe2000f8e961b */
[----:B------:R-:W-:Y:S01]  /*1860*/  IMAD.IADD R11, R11, 0x1, R12 ;  /* 0x000000010b0b7824 */ /* 0x000fe200078e020c */
[-C--:B------:R-:W-:Y:S02]  /*1870*/  LOP3.LUT R8, R23, R16.reuse, RZ, 0x3c, !PT ;  /* 0x0000001017087212 */ /* 0x080fe400078e3cff */
[----:B------:R-:W-:Y:S01]  /*1880*/  LOP3.LUT R30, R34, UR11, R31, 0x96, !PT ;  /* 0x0000000b221e7c12 */ /* 0x000fe2000f8e961f */
[----:B------:R-:W1:Y:S01]  /*1890*/  LDCU.64 UR10, c[0x3][UR5+0x28] ;  /* 0x00c00500050a77ac */ /* 0x000e620008000a00 */
[-C--:B------:R-:W-:Y:S01]  /*18a0*/  LOP3.LUT R27, R17, R16.reuse, R0, 0x96, !PT ;  /* 0x00000010111b7212 */ /* 0x080fe200078e9600 */
[----:B------:R-:W-:Y:S01]  /*18b0*/  IMAD.IADD R8, R8, 0x1, R15 ;  /* 0x0000000108087824 */ /* 0x000fe200078e020f */
[----:B------:R-:W-:-:S02]  /*18c0*/  LOP3.LUT R23, R19, R16, RZ, 0x3c, !PT ;  /* 0x0000001013177212 */ /* 0x000fc400078e3cff */
[-C--:B------:R-:W-:Y:S02]  /*18d0*/  LOP3.LUT R16, R20, R19.reuse, R3, 0x96, !PT ;  /* 0x0000001314107212 */ /* 0x080fe400078e9603 */
[----:B------:R-:W-:Y:S02]  /*18e0*/  LOP3.LUT R26, R26, R19, RZ, 0x3c, !PT ;  /* 0x000000131a1a7212 */ /* 0x000fe400078e3cff */
[C-C-:B------:R-:W-:Y:S02]  /*18f0*/  SHF.L.W.U32.HI R3, R25.reuse, 0x12, R25.reuse ;  /* 0x0000001219037819 */ /* 0x140fe40000010e19 */
[----:B------:R-:W-:Y:S01]  /*1900*/  SHF.L.W.U32.HI R28, R25, 0x16, R25 ;  /* 0x00000016191c7819 */ /* 0x000fe20000010e19 */
[----:B------:R-:W-:Y:S01]  /*1910*/  IMAD.IADD R26, R26, 0x1, R9 ;  /* 0x000000011a1a7824 */ /* 0x000fe200078e0209 */
[----:B------:R-:W-:Y:S02]  /*1920*/  LOP3.LUT R19, R29, R22, RZ, 0x3c, !PT ;  /* 0x000000161d137212 */ /* 0x000fe400078e3cff */
[----:B------:R-:W-:-:S02]  /*1930*/  LOP3.LUT R22, R17, R14, R22, 0x96, !PT ;  /* 0x0000000e11167212 */ /* 0x000fc400078e9616 */
[----:B------:R-:W-:Y:S02]  /*1940*/  LOP3.LUT R29, R10, R20, RZ, 0x3c, !PT ;  /* 0x000000140a1d7212 */ /* 0x000fe400078e3cff */
[C-C-:B------:R-:W-:Y:S02]  /*1950*/  SHF.L.W.U32.HI R31, R20.reuse, 0xc, R20.reuse ;  /* 0x0000000c141f7819 */ /* 0x140fe40000010e14 */
[----:B------:R-:W-:Y:S02]  /*1960*/  SHF.L.W.U32.HI R32, R20, 0x12, R20 ;  /* 0x0000001214207819 */ /* 0x000fe40000010e14 */
[----:B0-----:R-:W-:Y:S02]  /*1970*/  LOP3.LUT R28, R28, UR6, R3, 0x96, !PT ;  /* 0x000000061c1c7c12 */ /* 0x001fe4000f8e9603 */
[----:B------:R-:W-:Y:S02]  /*1980*/  LOP3.LUT R0, R30, R17, RZ, 0x3c, !PT ;  /* 0x000000111e007212 */ /* 0x000fe400078e3cff */
[----:B------:R-:W-:-:S02]  /*1990*/  LOP3.LUT R17, R20, R22, R25, 0x96, !PT ;  /* 0x0000001614117212 */ /* 0x000fc400078e9619 */
[----:B------:R-:W-:Y:S02]  /*19a0*/  LOP3.LUT R22, R27, R29, RZ, 0x3c, !PT ;  /* 0x0000001d1b167212 */ /* 0x000fe400078e3cff */
[----:B------:R-:W-:Y:S01]  /*19b0*/  LOP3.LUT R3, R32, UR7, R31, 0x96, !PT ;  /* 0x0000000720037c12 */ /* 0x000fe2000f8e961f */
[----:B------:R-:W0:Y:S01]  /*19c0*/  LDCU.64 UR6, c[0x3][UR5+0x38] ;  /* 0x00c00700050677ac */ /* 0x000e220008000a00 */
[----:B------:R-:W-:Y:S02]  /*19d0*/  LOP3.LUT R10, R28, R25, RZ, 0x3c, !PT ;  /* 0x000000191c0a7212 */ /* 0x000fe400078e3cff */
[----:B------:R-:W-:Y:S02]  /*19e0*/  LOP3.LUT R25, R14, R29, RZ, 0x3c, !PT ;  /* 0x0000001d0e197212 */ /* 0x000fe400078e3cff */
[----:B------:R-:W-:Y:S02]  /*19f0*/  LOP3.LUT R21, R21, R22, RZ, 0x3c, !PT ;  /* 0x0000001615157212 */ /* 0x000fe400078e3cff */
[----:B------:R-:W-:-:S02]  /*1a00*/  LOP3.LUT R3, R3, R20, RZ, 0x3c, !PT ;  /* 0x0000001403037212 */ /* 0x000fc400078e3cff */
[C-C-:B------:R-:W-:Y:S02]  /*1a10*/  SHF.L.W.U32.HI R20, R25.reuse, 0x4, R25.reuse ;  /* 0x0000000419147819 */ /* 0x140fe40000010e19 */
[----:B------:R-:W-:Y:S01]  /*1a20*/  SHF.L.W.U32.HI R27, R25, 0x7, R25 ;  /* 0x00000007191b7819 */ /* 0x000fe20000010e19 */
[----:B------:R-:W-:Y:S01]  /*1a30*/  IMAD.IADD R10, R10, 0x1, R3 ;  /* 0x000000010a0a7824 */ /* 0x000fe200078e0203 */
[C-C-:B------:R-:W-:Y:S02]  /*1a40*/  SHF.L.W.U32.HI R28, R22.reuse, 0x4, R22.reuse ;  /* 0x00000004161c7819 */ /* 0x140fe40000010e16 */
[----:B------:R-:W-:Y:S02]  /*1a50*/  SHF.L.W.U32.HI R31, R22, 0x1f, R22 ;  /* 0x0000001f161f7819 */ /* 0x000fe40000010e16 */
[----:B------:R-:W-:Y:S02]  /*1a60*/  LOP3.LUT R25, R16, R21, RZ, 0x3c, !PT ;  /* 0x0000001510197212 */ /* 0x000fe400078e3cff */
[----:B-1----:R-:W-:-:S02]  /*1a70*/  LOP3.LUT R20, R27, UR10, R20, 0x96, !PT ;  /* 0x0000000a1b147c12 */ /* 0x002fc4000f8e9614 */
[----:B------:R-:W-:Y:S02]  /*1a80*/  LOP3.LUT R13, R13, R21, RZ, 0x3c, !PT ;  /* 0x000000150d0d7212 */ /* 0x000fe400078e3cff */
[----:B------:R-:W-:Y:S02]  /*1a90*/  LOP3.LUT R31, R31, UR11, R28, 0x96, !PT ;  /* 0x0000000b1f1f7c12 */ /* 0x000fe4000f8e961c */
[-CC-:B------:R-:W-:Y:S02]  /*1aa0*/  LOP3.LUT R21, R23, R14.reuse, R29.reuse, 0x96, !PT ;  /* 0x0000000e17157212 */ /* 0x180fe400078e961d */
[----:B------:R-:W-:Y:S02]  /*1ab0*/  LOP3.LUT R18, R18, R25, RZ, 0x3c, !PT ;  /* 0x0000001912127212 */ /* 0x000fe400078e3cff */
[----:B------:R-:W-:Y:S02]  /*1ac0*/  LOP3.LUT R23, R20, R14, R29, 0x96, !PT ;  /* 0x0000000e14177212 */ /* 0x000fe400078e961d */
[----:B------:R-:W-:-:S02]  /*1ad0*/  SHF.L.W.U32.HI R14, R13, 0xc, R13 ;  /* 0x0000000c0d0e7819 */ /* 0x000fc40000010e0d */
[----:B------:R-:W-:Y:S02]  /*1ae0*/  SHF.L.W.U32.HI R27, R13, 0x1b, R13 ;  /* 0x0000001b0d1b7819 */ /* 0x000fe40000010e0d */
[----:B------:R-:W-:Y:S02]  /*1af0*/  LOP3.LUT R20, R31, R22, RZ, 0x3c, !PT ;  /* 0x000000161f147212 */ /* 0x000fe400078e3cff */
[-C--:B------:R-:W-:Y:S02]  /*1b00*/  LOP3.LUT R22, R21, R18.reuse, RZ, 0x3c, !PT ;  /* 0x0000001215167212 */ /* 0x080fe400078e3cff */
[----:B------:R-:W-:Y:S01]  /*1b10*/  LOP3.LUT R17, R17, R18, RZ, 0x3c, !PT ;  /* 0x0000001211117212 */ /* 0x000fe200078e3cff */
[----:B------:R-:W-:Y:S01]  /*1b20*/  IMAD.IADD R23, R23, 0x1, R20 ;  /* 0x0000000117177824 */ /* 0x000fe200078e0214 */
[----:B--2---:R-:W-:Y:S02]  /*1b30*/  LOP3.LUT R14, R27, UR12, R14, 0x96, !PT ;  /* 0x0000000c1b0e7c12 */ /* 0x004fe4000f8e960e */
[----:B------:R-:W-:-:S02]  /*1b40*/  SHF.L.W.U32.HI R27, R22, 0x7, R22 ;  /* 0x00000007161b7819 */ /* 0x000fc40000010e16 */
[----:B------:R-:W-:Y:S02]  /*1b50*/  SHF.L.W.U32.HI R28, R22, 0x8, R22 ;  /* 0x00000008161c7819 */ /* 0x000fe40000010e16 */
[C-C-:B------:R-:W-:Y:S02]  /*1b60*/  SHF.L.W.U32.HI R16, R25.reuse, 0x7, R25.reuse ;  /* 0x0000000719107819 */ /* 0x140fe40000010e19 */
[----:B------:R-:W-:Y:S02]  /*1b70*/  SHF.L.W.U32.HI R21, R25, 0x11, R25 ;  /* 0x0000001119157819 */ /* 0x000fe40000010e19 */
[C-C-:B------:R-:W-:Y:S02]  /*1b80*/  SHF.L.W.U32.HI R29, R17.reuse, 0x1, R17.reuse ;  /* 0x00000001111d7819 */ /* 0x140fe40000010e11 */
[----:B------:R-:W-:Y:S02]  /*1b90*/  SHF.L.W.U32.HI R30, R17, 0xd, R17 ;  /* 0x0000000d111e7819 */ /* 0x000fe40000010e11 */
[----:B0-----:R-:W-:-:S02]  /*1ba0*/  LOP3.LUT R27, R28, UR6, R27, 0x96, !PT ;  /* 0x000000061c1b7c12 */ /* 0x001fc4000f8e961b */
[----:B------:R-:W-:Y:S02]  /*1bb0*/  LOP3.LUT R16, R21, UR13, R16, 0x96, !PT ;  /* 0x0000000d15107c12 */ /* 0x000fe4000f8e9610 */
[----:B------:R-:W-:Y:S02]  /*1bc0*/  LOP3.LUT R30, R30, UR7, R29, 0x96, !PT ;  /* 0x000000071e1e7c12 */ /* 0x000fe4000f8e961d */
[----:B------:R-:W-:Y:S02]  /*1bd0*/  LOP3.LUT R22, R27, R22, RZ, 0x3c, !PT ;  /* 0x000000161b167212 */ /* 0x000fe400078e3cff */
[----:B------:R-:W-:Y:S02]  /*1be0*/  LOP3.LUT R18, R14, R13, RZ, 0x3c, !PT ;  /* 0x0000000d0e127212 */ /* 0x000fe400078e3cff */
[----:B------:R-:W-:Y:S02]  /*1bf0*/  LOP3.LUT R25, R16, R25, RZ, 0x3c, !PT ;  /* 0x0000001910197212 */ /* 0x000fe400078e3cff */
[----:B------:R-:W-:Y:S01]  /*1c00*/  LOP3.LUT R27, R30, R17, RZ, 0x3c, !PT ;  /* 0x000000111e1b7212 */ /* 0x000fe200078e3cff */
[----:B------:R-:W-:Y:S01]  /*1c10*/  IMAD.IADD R17, R19, 0x1, R0 ;  /* 0x0000000113117824 */ /* 0x000fe200078e0200 */
[----:B------:R-:W-:Y:S01]  /*1c20*/  SHF.L.W.U32.HI R14, R8, 0x8, R8 ;  /* 0x00000008080e7819 */ /* 0x000fe20000010e08 */
[----:B------:R-:W-:Y:S01]  /*1c30*/  IMAD.IADD R8, R18, 0x1, R25 ;  /* 0x0000000112087824 */ /* 0x000fe200078e0219 */
[----:B------:R-:W-:Y:S01]  /*1c40*/  SHF.L.W.U32.HI R13, R11, 0x8, R11 ;  /* 0x000000080b0d7819 */ /* 0x000fe20000010e0b */
[----:B------:R-:W-:Y:S01]  /*1c50*/  IMAD.IADD R22, R22, 0x1, R27 ;  /* 0x0000000116167824 */ /* 0x000fe200078e021b */
[----:B------:R-:W-:-:S02]  /*1c60*/  SHF.L.W.U32.HI R19, R26, 0x8, R26 ;  /* 0x000000081a137819 */ /* 0x000fc40000010e1a */
[----:B------:R-:W-:Y:S02]  /*1c70*/  SHF.L.W.U32.HI R17, R17, 0x8, R17 ;  /* 0x0000000811117819 */ /* 0x000fe40000010e11 */
[----:B------:R-:W-:Y:S02]  /*1c80*/  SHF.L.W.U32.HI R18, R10, 0x8, R10 ;  /* 0x000000080a127819 */ /* 0x000fe40000010e0a */
[----:B------:R-:W-:Y:S02]  /*1c90*/  SHF.L.W.U32.HI R11, R23, 0x8, R23 ;  /* 0x00000008170b7819 */ /* 0x000fe40000010e17 */
[----:B------:R-:W-:Y:S02]  /*1ca0*/  SHF.L.W.U32.HI R8, R8, 0x8, R8 ;  /* 0x0000000808087819 */ /* 0x000fe40000010e08 */
[----:B------:R-:W-:Y:S02]  /*1cb0*/  SHF.L.W.U32.HI R10, R22, 0x8, R22 ;  /* 0x00000008160a7819 */ /* 0x000fe40000010e16 */
[----:B------:R-:W-:-:S02]  /*1cc0*/  LEA.HI R16, R12, R13, R12, 0x18 ;  /* 0x0000000d0c107211 */ /* 0x000fc400078fc00c */
[----:B------:R-:W-:Y:S02]  /*1cd0*/  LEA.HI R21, R15, R14, R15, 0x18 ;  /* 0x0000000e0f157211 */ /* 0x000fe400078fc00f */
[----:B------:R-:W-:Y:S02]  /*1ce0*/  LEA.HI R12, R9, R19, R9, 0x18 ;  /* 0x00000013090c7211 */ /* 0x000fe400078fc009 */
[----:B------:R-:W-:Y:S02]  /*1cf0*/  LEA.HI R15, R0, R17, R0, 0x18 ;  /* 0x00000011000f7211 */ /* 0x000fe400078fc000 */
[----:B------:R-:W-:Y:S02]  /*1d00*/  LEA.HI R9, R3, R18, R3, 0x18 ;  /* 0x0000001203097211 */ /* 0x000fe400078fc003 */
[----:B------:R-:W-:Y:S02]  /*1d10*/  LEA.HI R0, R20, R11, R20, 0x18 ;  /* 0x0000000b14007211 */ /* 0x000fe400078fc014 */
[----:B------:R-:W-:-:S02]  /*1d20*/  LEA.HI R3, R25, R8, R25, 0x18 ;  /* 0x0000000819037211 */ /* 0x000fc400078fc019 */
[----:B------:R-:W-:Y:S01]  /*1d30*/  LEA.HI R20, R27, R10, R27, 0x18 ;  /* 0x0000000a1b147211 */ /* 0x000fe200078fc01b */
[----:B------:R-:W-:Y:S06]  /*1d40*/  BRA.U !UP0, `(.L_x_3) ;  /* 0xfffffff508b07547 */ /* 0x000fec000b83ffff */
[----:B------:R-:W-:Y:S01]  /*1d50*/  ULEA UR4, UR8, 0x107, 0x3 ;  /* 0x0000010708047891 */ /* 0x000fe2000f8e18ff */
[----:B------:R-:W-:-:S03]  /*1d60*/  VIADD R24, R24, 0x1 ;  /* 0x0000000118187836 */ /* 0x000fc60000000000 */
[----:B------:R-:W-:-:S06]  /*1d70*/  USHF.R.U32.HI UR4, URZ, 0x8, UR4 ;  /* 0x00000008ff047899 */ /* 0x000fcc0008011604 */
[----:B------:R-:W-:-:S13]  /*1d80*/  ISETP.NE.AND P0, PT, R24, UR4, PT ;  /* 0x0000000418007c0c */ /* 0x000fda000bf05270 */
[----:B------:R-:W-:Y:S05]  /*1d90*/  @P0 BRA `(.L_x_4) ;  /* 0xffffffe400980947 */ /* 0x000fea000383ffff */
.L_x_0:
[----:B------:R-:W0:Y:S01]  /*1da0*/  S2UR UR5, SR_CgaCtaId ;  /* 0x00000000000579c3 */ /* 0x000e220000008800 */
[----:B------:R-:W-:Y:S01]  /*1db0*/  UMOV UR4, 0x400 ;  /* 0x0000040000047882 */ /* 0x000fe20000000000 */
[----:B------:R-:W-:Y:S01]  /*1dc0*/  LOP3.LUT R3, R13, 0xff, RZ, 0xc0, !PT ;  /* 0x000000ff0d037812 */ /* 0x000fe200078ec0ff */
[----:B------:R-:W-:Y:S01]  /*1dd0*/  BSSY.RECONVERGENT B0, `(.L_x_5) ;  /* 0x00000cf000007945 */ /* 0x000fe20003800200 */
[----:B0-----:R-:W-:-:S09]  /*1de0*/  ULEA UR4, UR5, UR4, 0x18 ;  /* 0x0000000405047291 */ /* 0x001fd2000f8ec0ff */
[----:B------:R-:W0:Y:S02]  /*1df0*/  LDS.U8 R0, [UR4+0x3c] ;  /* 0x00003c04ff007984 */ /* 0x000e240008000000 */
[----:B0-----:R-:W-:-:S13]  /*1e00*/  ISETP.GE.U32.AND P0, PT, R3, R0, PT ;  /* 0x000000000300720c */ /* 0x001fda0003f06070 */
[----:B------:R-:W-:Y:S05]  /*1e10*/  @!P0 BRA `(.L_x_6) ;  /* 0x0000000c00288947 */ /* 0x000fea0003800000 */
[----:B------:R-:W-:-:S13]  /*1e20*/  ISETP.GT.U32.AND P0, PT, R3, R0, PT ;  /* 0x000000000300720c */ /* 0x000fda0003f04070 */
[----:B------:R-:W-:Y:S05]  /*1e30*/  @P0 EXIT ;  /* 0x000000000000094d */ /* 0x000fea0003800000 */
[----:B------:R-:W0:Y:S01]  /*1e40*/  LDS.U8 R0, [UR4+0x3d] ;  /* 0x00003d04ff007984 */ /* 0x000e220008000000 */
[----:B------:R-:W-:-:S04]  /*1e50*/  SHF.R.U32.HI R3, RZ, 0x8, R13 ;  /* 0x00000008ff037819 */ /* 0x000fc8000001160d */
[----:B------:R-:W-:-:S04]  /*1e60*/  LOP3.LUT R3, R3, 0xff, RZ, 0xc0, !PT ;  /* 0x000000ff03037812 */ /* 0x000fc800078ec0ff */
        /* <DEDUP_REMOVED lines=13> */
[----:B0-----:R-:W-:-:S13]  /*1f40*/  ISETP.GE.U32.AND P0, PT, R13, R0, PT ;  /* 0x000000000d00720c */ /* 0x001fda0003f06070 */
[----:B------:R-:W-:Y:S05]  /*1f50*/  @!P0 BRA `(.L_x_6) ;  /* 0x0000000800d88947 */ /* 0x000fea0003800000 */
[----:B------:R-:W-:-:S13]  /*1f60*/  ISETP.GT.U32.AND P0, PT, R13, R0, PT ;  /* 0x000000000d00720c */ /* 0x000fda0003f04070 */
[----:B------:R-:W-:Y:S05]  /*1f70*/  @P0 EXIT ;  /* 0x000000000000094d */ /* 0x000fea0003800000 */
[----:B------:R-:W0:Y:S01]  /*1f80*/  LDS.U8 R0, [UR4+0x40] ;  /* 0x00004004ff007984 */ /* 0x000e220008000000 */
        /* <DEDUP_REMOVED lines=178> */
[----:B------:R-:W-:Y:S05]  /*2ab0*/  @P0 EXIT ;  /* 0x000000000000094d */ /* 0x000fea0003800000 */
.L_x_6:
[----:B------:R-:W-:Y:S05]  /*2ac0*/  BSYNC.RECONVERGENT B0 ;  /* 0x0000000000007941 */ /* 0x000fea0003800200 */
.L_x_5:
[----:B-1----:R-:W0:Y:S02]  /*2ad0*/  LDC.64 R4, c[0x0][0x390] ;  /* 0x0000e400ff047b82 */ /* 0x002e240000000a00 */
[----:B0-----:R-:W-:Y:S01]  /*2ae0*/  ATOMG.E.EXCH.STRONG.GPU PT, RZ, desc[UR14][R4.64], R2 ;  /* 0x8000000204ff79a8 */ /* 0x001fe2000c1ef10e */
[----:B------:R-:W-:Y:S05]  /*2af0*/  EXIT ;  /* 0x000000000000794d */ /* 0x000fea0003800000 */
.L_x_7:
[----:B------:R-:W-:-:S00]  /*2b00*/  BRA `(.L_x_7) ;  /* 0xfffffffc00fc7947 */ /* 0x000fc0000383ffff */
[----:B------:R-:W-:-:S00]  /*2b10*/  NOP ;  /* 0x0000000000007918 */ /* 0x000fc00000000000 */
        /* <DEDUP_REMOVED lines=14> */
.L_x_8:


//--------------------- .nv.shared._Z9eaglesongPhjjPjS_ --------------------------
	.section	.nv.shared._Z9eaglesongPhjjPjS_,"aw",@nobits
	.sectionflags	@""
.nv.shared._Z9eaglesongPhjjPjS_:
	.zero		1116


//--------------------- .nv.shared.reserved.0     --------------------------
	.section	.nv.shared.reserved.0,"aw",@nobits
	.weak		__nv_reservedSMEM_offset_0_alias
	.size		__nv_reservedSMEM_offset_0_alias, 0, 64
	.other		__nv_reservedSMEM_offset_0_alias,@"STO_CUDA_RESERVED_SHARED STV_DEFAULT"
__nv_reservedSMEM_offset_0_alias:
	.zero		0
	.zero		64


//--------------------- .nv.constant0._Z9eaglesongPhjjPjS_ --------------------------
	.section	.nv.constant0._Z9eaglesongPhjjPjS_,"a",@progbits
	.sectionflags	@""
	.align	4
.nv.constant0._Z9eaglesongPhjjPjS_:
	.zero		928


//--------------------- SYMBOLS --------------------------

	.type		.nv.reservedSmem.offset0,@object
	.size		.nv.reservedSmem.offset0,0x4
	.type		.nv.reservedSmem.cap,@object
	.size		.nv.reservedSmem.cap,0x4
